//
// Generated by NVIDIA NVVM Compiler
//
// Compiler Build ID: CL-36424714
// Cuda compilation tools, release 13.0, V13.0.88
// Based on NVVM 20.0.0
//

.version 9.0
.target sm_100
.address_size 64

	// .globl	_Z9matrixMulPKfS0_Pfiiiff
// _ZZ9matrixMulPKfS0_PfiiiffE12shared_state has been demoted
// _ZZ9matrixMulPKfS0_PfiiiffE4subA has been demoted
// _ZZ9matrixMulPKfS0_PfiiiffE4subB has been demoted

.visible .entry _Z9matrixMulPKfS0_Pfiiiff(
	.param .u64 .ptr .align 1 _Z9matrixMulPKfS0_Pfiiiff_param_0,
	.param .u64 .ptr .align 1 _Z9matrixMulPKfS0_Pfiiiff_param_1,
	.param .u64 .ptr .align 1 _Z9matrixMulPKfS0_Pfiiiff_param_2,
	.param .u32 _Z9matrixMulPKfS0_Pfiiiff_param_3,
	.param .u32 _Z9matrixMulPKfS0_Pfiiiff_param_4,
	.param .u32 _Z9matrixMulPKfS0_Pfiiiff_param_5,
	.param .f32 _Z9matrixMulPKfS0_Pfiiiff_param_6,
	.param .f32 _Z9matrixMulPKfS0_Pfiiiff_param_7
)
{
	.reg .pred 	%p<35>;
	.reg .b16 	%rs<27>;
	.reg .b32 	%r<199>;
	.reg .b32 	%f<1348>;
	.reg .b64 	%rd<131>;
	// demoted variable
	.shared .align 8 .b8 _ZZ9matrixMulPKfS0_PfiiiffE12shared_state[40];
	// demoted variable
	.shared .align 4 .b8 _ZZ9matrixMulPKfS0_PfiiiffE4subA[8192];
	// demoted variable
	.shared .align 4 .b8 _ZZ9matrixMulPKfS0_PfiiiffE4subB[8192];
	ld.param.u64 	%rd26, [_Z9matrixMulPKfS0_Pfiiiff_param_0];
	ld.param.u64 	%rd27, [_Z9matrixMulPKfS0_Pfiiiff_param_1];
	ld.param.u64 	%rd28, [_Z9matrixMulPKfS0_Pfiiiff_param_2];
	ld.param.u32 	%r48, [_Z9matrixMulPKfS0_Pfiiiff_param_4];
	ld.param.u32 	%r49, [_Z9matrixMulPKfS0_Pfiiiff_param_5];
	ld.param.f32 	%f385, [_Z9matrixMulPKfS0_Pfiiiff_param_6];
	mov.u32 	%r50, %ctaid.x;
	mov.u32 	%r51, %ntid.x;
	mul.lo.s32 	%r52, %r50, %r51;
	mul.wide.u32 	%rd1, %r52, 8;
	mov.u32 	%r53, %ctaid.y;
	mov.u32 	%r54, %ntid.y;
	mul.lo.s32 	%r55, %r54, %r53;
	shl.b32 	%r1, %r55, 3;
	mov.u32 	%r2, %tid.x;
	mov.u32 	%r3, %tid.y;
	mad.lo.s32 	%r4, %r2, %r51, %r3;
	mul.lo.s32 	%r5, %r51, %r54;
	mov.u32 	%r56, %tid.z;
	mad.lo.s32 	%r57, %r56, %r54, %r3;
	mul.lo.s32 	%r58, %r57, %r51;
	or.b32  	%r6, %r58, %r2;
	setp.ne.s32 	%p1, %r6, 0;
	@%p1 bra 	$L__BB0_2;
	mov.u32 	%r68, %ntid.z;
	mul.lo.s32 	%r67, %r5, %r68;
	mov.u32 	%r61, _ZZ9matrixMulPKfS0_PfiiiffE12shared_state;
	add.s32 	%r59, %r61, 8;
	// begin inline asm
	mbarrier.init.shared.b64 [%r59], %r67;
	// end inline asm
	// begin inline asm
	mbarrier.init.shared.b64 [%r61], %r67;
	// end inline asm
	add.s32 	%r63, %r61, 24;
	// begin inline asm
	mbarrier.init.shared.b64 [%r63], %r67;
	// end inline asm
	add.s32 	%r65, %r61, 16;
	// begin inline asm
	mbarrier.init.shared.b64 [%r65], %r67;
	// end inline asm
	cvt.u64.u32 	%rd30, %r61;
	cvta.shared.u64 	%rd31, %rd30;
	add.s64 	%rd29, %rd31, 32;
	// begin inline asm
	st.relaxed.cta.b32 [%rd29],%r67;
	// end inline asm
$L__BB0_2:
	barrier.sync 	0;
	mov.b32 	%r188, 0;
	// begin inline asm
	mov.u64 %rd32, %globaltimer;
	// end inline asm
	mov.u32 	%r73, _ZZ9matrixMulPKfS0_PfiiiffE12shared_state;
	add.s32 	%r71, %r73, 8;
$L__BB0_3:
	mov.b32 	%r72, 1;
	// begin inline asm
	{
	.reg .pred p;
	mbarrier.try_wait.parity.shared.b64 p, [%r71], %r72;
	selp.b32 %r70, 1, 0, p;
	}
	// end inline asm
	setp.eq.s32 	%p2, %r70, 0;
	@%p2 bra 	$L__BB0_26;
	setp.eq.s32 	%p3, %r6, 0;
	cvt.s64.s32 	%rd33, %r49;
	and.b32  	%r74, %r4, 127;
	mul.lo.s32 	%r8, %r49, %r74;
	cvt.s64.s32 	%rd34, %r8;
	mad.lo.s64 	%rd3, %rd1, %rd33, %rd34;
	cvta.to.global.u64 	%rd4, %rd26;
	add.s32 	%r75, %r74, %r1;
	cvt.u64.u32 	%rd5, %r75;
	cvta.to.global.u64 	%rd6, %rd27;
	shr.u32 	%r76, %r4, 7;
	cvt.u64.u32 	%rd7, %r76;
	shl.b32 	%r77, %r4, 2;
	mov.u32 	%r78, _ZZ9matrixMulPKfS0_PfiiiffE4subA;
	add.s32 	%r9, %r78, %r77;
	@%p3 bra 	$L__BB0_5;
	bra.uni 	$L__BB0_6;
$L__BB0_5:
	add.s64 	%rd36, %rd3, %rd7;
	shl.b64 	%rd37, %rd36, 2;
	add.s64 	%rd35, %rd4, %rd37;
	// begin inline asm
	cp.async.ca.shared.global [%r9], [%rd35], 4, 4;
	// end inline asm
$L__BB0_6:
	cvt.u32.u64 	%r80, %rd7;
	setp.ne.s32 	%p4, %r6, 0;
	mul.lo.s32 	%r81, %r80, %r48;
	cvt.s64.s32 	%rd38, %r81;
	add.s64 	%rd39, %rd5, %rd38;
	mov.u32 	%r83, _ZZ9matrixMulPKfS0_PfiiiffE4subB;
	add.s32 	%r11, %r83, %r77;
	shl.b64 	%rd40, %rd39, 2;
	add.s64 	%rd9, %rd6, %rd40;
	@%p4 bra 	$L__BB0_8;
	// begin inline asm
	cp.async.ca.shared.global [%r11], [%rd9], 4, 4;
	// end inline asm
$L__BB0_8:
	setp.ne.s32 	%p5, %r6, 0;
	add.s32 	%r85, %r4, 256;
	shr.u32 	%r86, %r85, 7;
	cvt.u64.u32 	%rd10, %r86;
	@%p5 bra 	$L__BB0_10;
	add.s32 	%r87, %r9, 1024;
	add.s64 	%rd43, %rd3, %rd10;
	shl.b64 	%rd44, %rd43, 2;
	add.s64 	%rd42, %rd4, %rd44;
	// begin inline asm
	cp.async.ca.shared.global [%r87], [%rd42], 4, 4;
	// end inline asm
$L__BB0_10:
	cvt.u32.u64 	%r88, %rd10;
	setp.ne.s32 	%p6, %r6, 0;
	mul.lo.s32 	%r89, %r88, %r48;
	cvt.s64.s32 	%rd45, %r89;
	add.s64 	%rd46, %rd5, %rd45;
	shl.b64 	%rd47, %rd46, 2;
	add.s64 	%rd11, %rd6, %rd47;
	@%p6 bra 	$L__BB0_12;
	add.s32 	%r90, %r11, 1024;
	// begin inline asm
	cp.async.ca.shared.global [%r90], [%rd11], 4, 4;
	// end inline asm
$L__BB0_12:
	setp.ne.s32 	%p7, %r6, 0;
	add.s32 	%r91, %r4, 512;
	shr.u32 	%r92, %r91, 7;
	cvt.u64.u32 	%rd12, %r92;
	@%p7 bra 	$L__BB0_14;
	add.s32 	%r93, %r9, 2048;
	add.s64 	%rd50, %rd3, %rd12;
	shl.b64 	%rd51, %rd50, 2;
	add.s64 	%rd49, %rd4, %rd51;
	// begin inline asm
	cp.async.ca.shared.global [%r93], [%rd49], 4, 4;
	// end inline asm
$L__BB0_14:
	cvt.u32.u64 	%r94, %rd12;
	setp.ne.s32 	%p8, %r6, 0;
	mul.lo.s32 	%r95, %r94, %r48;
	cvt.s64.s32 	%rd52, %r95;
	add.s64 	%rd53, %rd5, %rd52;
	shl.b64 	%rd54, %rd53, 2;
	add.s64 	%rd13, %rd6, %rd54;
	@%p8 bra 	$L__BB0_16;
	add.s32 	%r96, %r11, 2048;
	// begin inline asm
	cp.async.ca.shared.global [%r96], [%rd13], 4, 4;
	// end inline asm
$L__BB0_16:
	setp.ne.s32 	%p9, %r6, 0;
	add.s32 	%r97, %r4, 768;
	shr.u32 	%r98, %r97, 7;
	cvt.u64.u32 	%rd14, %r98;
	@%p9 bra 	$L__BB0_18;
	add.s32 	%r99, %r9, 3072;
	add.s64 	%rd57, %rd3, %rd14;
	shl.b64 	%rd58, %rd57, 2;
	add.s64 	%rd56, %rd4, %rd58;
	// begin inline asm
	cp.async.ca.shared.global [%r99], [%rd56], 4, 4;
	// end inline asm
$L__BB0_18:
	cvt.u32.u64 	%r100, %rd14;
	setp.ne.s32 	%p10, %r6, 0;
	mul.lo.s32 	%r101, %r100, %r48;
	cvt.s64.s32 	%rd59, %r101;
	add.s64 	%rd60, %rd5, %rd59;
	shl.b64 	%rd61, %rd60, 2;
	add.s64 	%rd15, %rd6, %rd61;
	@%p10 bra 	$L__BB0_20;
	add.s32 	%r102, %r11, 3072;
	// begin inline asm
	cp.async.ca.shared.global [%r102], [%rd15], 4, 4;
	// end inline asm
$L__BB0_20:
	// begin inline asm
	cp.async.mbarrier.arrive.shared.b64 [%r73];
	// end inline asm
	mov.b32 	%r105, 1;
	// begin inline asm
	mbarrier.arrive.shared::cta.b64                             %rd63,  [%r73], %r105;    // 2. 
	// end inline asm
	setp.lt.s32 	%p11, %r49, 9;
	mov.b32 	%r194, 0;
	mov.f32 	%f1220, 0f00000000;
	mov.f32 	%f1221, %f1220;
	mov.f32 	%f1222, %f1220;
	mov.f32 	%f1223, %f1220;
	mov.f32 	%f1224, %f1220;
	mov.f32 	%f1225, %f1220;
	mov.f32 	%f1226, %f1220;
	mov.f32 	%f1227, %f1220;
	mov.f32 	%f1228, %f1220;
	mov.f32 	%f1229, %f1220;
	mov.f32 	%f1230, %f1220;
	mov.f32 	%f1231, %f1220;
	mov.f32 	%f1232, %f1220;
	mov.f32 	%f1233, %f1220;
	mov.f32 	%f1234, %f1220;
	mov.f32 	%f1235, %f1220;
	mov.f32 	%f1236, %f1220;
	mov.f32 	%f1237, %f1220;
	mov.f32 	%f1238, %f1220;
	mov.f32 	%f1239, %f1220;
	mov.f32 	%f1240, %f1220;
	mov.f32 	%f1241, %f1220;
	mov.f32 	%f1242, %f1220;
	mov.f32 	%f1243, %f1220;
	mov.f32 	%f1244, %f1220;
	mov.f32 	%f1245, %f1220;
	mov.f32 	%f1246, %f1220;
	mov.f32 	%f1247, %f1220;
	mov.f32 	%f1248, %f1220;
	mov.f32 	%f1249, %f1220;
	mov.f32 	%f1250, %f1220;
	mov.f32 	%f1251, %f1220;
	mov.f32 	%f1252, %f1220;
	mov.f32 	%f1253, %f1220;
	mov.f32 	%f1254, %f1220;
	mov.f32 	%f1255, %f1220;
	mov.f32 	%f1256, %f1220;
	mov.f32 	%f1257, %f1220;
	mov.f32 	%f1258, %f1220;
	mov.f32 	%f1259, %f1220;
	mov.f32 	%f1260, %f1220;
	mov.f32 	%f1261, %f1220;
	mov.f32 	%f1262, %f1220;
	mov.f32 	%f1263, %f1220;
	mov.f32 	%f1264, %f1220;
	mov.f32 	%f1265, %f1220;
	mov.f32 	%f1266, %f1220;
	mov.f32 	%f1267, %f1220;
	mov.f32 	%f1268, %f1220;
	mov.f32 	%f1269, %f1220;
	mov.f32 	%f1270, %f1220;
	mov.f32 	%f1271, %f1220;
	mov.f32 	%f1272, %f1220;
	mov.f32 	%f1273, %f1220;
	mov.f32 	%f1274, %f1220;
	mov.f32 	%f1275, %f1220;
	mov.f32 	%f1276, %f1220;
	mov.f32 	%f1277, %f1220;
	mov.f32 	%f1278, %f1220;
	mov.f32 	%f1279, %f1220;
	mov.f32 	%f1280, %f1220;
	mov.f32 	%f1281, %f1220;
	mov.f32 	%f1282, %f1220;
	mov.f32 	%f1283, %f1220;
	mov.u32 	%r195, %r194;
	@%p11 bra 	$L__BB0_44;
	cvt.u64.u32 	%rd64, %r49;
	cvt.u64.u32 	%rd65, %r8;
	mad.lo.s64 	%rd66, %rd1, %rd64, %rd65;
	add.s64 	%rd67, %rd66, %rd7;
	shl.b64 	%rd68, %rd67, 2;
	add.s64 	%rd16, %rd4, %rd68;
	add.s64 	%rd69, %rd66, %rd10;
	shl.b64 	%rd70, %rd69, 2;
	add.s64 	%rd17, %rd4, %rd70;
	add.s32 	%r12, %r11, 1024;
	add.s64 	%rd71, %rd66, %rd12;
	add.s32 	%r13, %r9, 2048;
	shl.b64 	%rd72, %rd71, 2;
	add.s64 	%rd18, %rd4, %rd72;
	add.s32 	%r14, %r11, 2048;
	add.s64 	%rd73, %rd66, %rd14;
	add.s32 	%r15, %r9, 3072;
	shl.b64 	%rd74, %rd73, 2;
	add.s64 	%rd19, %rd4, %rd74;
	shl.b32 	%r108, %r3, 5;
	add.s32 	%r110, %r108, %r83;
	add.s32 	%r16, %r110, 1024;
	shl.b32 	%r111, %r2, 5;
	add.s32 	%r17, %r78, %r111;
	mov.b16 	%rs26, 5;
	mov.b16 	%rs25, 0;
	mov.b16 	%rs24, 1;
	mov.b32 	%r189, 8;
	mov.f32 	%f1220, 0f00000000;
$L__BB0_22:
	and.b16  	%rs11, %rs24, 255;
	mul.wide.u16 	%r114, %rs11, 16;
	cvt.u32.u16 	%r115, %rs26;
	// begin inline asm
	mov.u64 %rd75, %globaltimer;
	// end inline asm
	mov.u32 	%r116, _ZZ9matrixMulPKfS0_PfiiiffE12shared_state;
	add.s32 	%r117, %r116, %r114;
	add.s32 	%r19, %r117, 8;
	and.b32  	%r20, %r115, 1;
	mov.b32 	%r190, 0;
$L__BB0_23:
	// begin inline asm
	{
	.reg .pred p;
	mbarrier.try_wait.parity.shared.b64 p, [%r19], %r20;
	selp.b32 %r118, 1, 0, p;
	}
	// end inline asm
	setp.ne.s32 	%p12, %r118, 0;
	@%p12 bra 	$L__BB0_36;
	setp.gt.s32 	%p29, %r190, 15;
	@%p29 bra 	$L__BB0_32;
	add.s32 	%r190, %r190, 1;
	bra.uni 	$L__BB0_23;
$L__BB0_26:
	setp.gt.s32 	%p32, %r188, 15;
	@%p32 bra 	$L__BB0_28;
	add.s32 	%r188, %r188, 1;
	bra.uni 	$L__BB0_3;
$L__BB0_28:
	// begin inline asm
	mov.u64 %rd126, %globaltimer;
	// end inline asm
	sub.s64 	%rd8, %rd126, %rd32;
	setp.lt.s64 	%p33, %rd8, 4000000;
	@%p33 bra 	$L__BB0_30;
	mov.b32 	%r186, 1000000;
	// begin inline asm
	nanosleep.u32 %r186;
	// end inline asm
	bra.uni 	$L__BB0_3;
$L__BB0_30:
	setp.lt.s64 	%p34, %rd8, 40000;
	@%p34 bra 	$L__BB0_3;
	shr.s64 	%rd127, %rd8, 63;
	shr.u64 	%rd128, %rd127, 62;
	add.s64 	%rd129, %rd8, %rd128;
	shr.u64 	%rd130, %rd129, 2;
	cvt.u32.u64 	%r187, %rd130;
	// begin inline asm
	nanosleep.u32 %r187;
	// end inline asm
	bra.uni 	$L__BB0_3;
$L__BB0_32:
	// begin inline asm
	mov.u64 %rd121, %globaltimer;
	// end inline asm
	sub.s64 	%rd21, %rd121, %rd75;
	setp.lt.s64 	%p30, %rd21, 4000000;
	@%p30 bra 	$L__BB0_34;
	mov.b32 	%r184, 1000000;
	// begin inline asm
	nanosleep.u32 %r184;
	// end inline asm
	bra.uni 	$L__BB0_23;
$L__BB0_34:
	setp.lt.s64 	%p31, %rd21, 40000;
	@%p31 bra 	$L__BB0_23;
	shr.s64 	%rd122, %rd21, 63;
	shr.u64 	%rd123, %rd122, 62;
	add.s64 	%rd124, %rd21, %rd123;
	shr.u64 	%rd125, %rd124, 2;
	cvt.u32.u64 	%r185, %rd125;
	// begin inline asm
	nanosleep.u32 %r185;
	// end inline asm
	bra.uni 	$L__BB0_23;
$L__BB0_36:
	setp.ne.s32 	%p13, %r6, 0;
	@%p13 bra 	$L__BB0_38;
	add.s32 	%r128, %r11, 3072;
	add.s32 	%r123, %r9, 1024;
	// begin inline asm
	cp.async.ca.shared.global [%r9], [%rd16], 4, 4;
	// end inline asm
	// begin inline asm
	cp.async.ca.shared.global [%r11], [%rd9], 4, 4;
	// end inline asm
	// begin inline asm
	cp.async.ca.shared.global [%r123], [%rd17], 4, 4;
	// end inline asm
	// begin inline asm
	cp.async.ca.shared.global [%r12], [%rd11], 4, 4;
	// end inline asm
	// begin inline asm
	cp.async.ca.shared.global [%r13], [%rd18], 4, 4;
	// end inline asm
	// begin inline asm
	cp.async.ca.shared.global [%r14], [%rd13], 4, 4;
	// end inline asm
	// begin inline asm
	cp.async.ca.shared.global [%r15], [%rd19], 4, 4;
	// end inline asm
	// begin inline asm
	cp.async.ca.shared.global [%r128], [%rd15], 4, 4;
	// end inline asm
$L__BB0_38:
	add.s32 	%r130, %r19, -8;
	// begin inline asm
	cp.async.mbarrier.arrive.shared.b64 [%r130];
	// end inline asm
	mov.b32 	%r131, 1;
	// begin inline asm
	mbarrier.arrive.shared::cta.b64                             %rd84,  [%r130], %r131;    // 2. 
	// end inline asm
	add.s16 	%rs4, %rs24, 1;
	and.b16  	%rs12, %rs25, 255;
	mul.wide.u16 	%r133, %rs12, 16;
	shr.u16 	%rs13, %rs26, 1;
	and.b16  	%rs14, %rs13, 1;
	// begin inline asm
	mov.u64 %rd85, %globaltimer;
	// end inline asm
	mov.u32 	%r134, _ZZ9matrixMulPKfS0_PfiiiffE12shared_state;
	add.s32 	%r23, %r134, %r133;
	cvt.u32.u16 	%r24, %rs14;
	mov.b32 	%r191, 0;
$L__BB0_39:
	// begin inline asm
	{
	.reg .pred p;
	mbarrier.try_wait.parity.shared.b64 p, [%r23], %r24;
	selp.b32 %r135, 1, 0, p;
	}
	// end inline asm
	setp.eq.s32 	%p14, %r135, 0;
	@%p14 bra 	$L__BB0_52;
	shl.b32 	%r139, %r189, 9;
	not.b32 	%r140, %r139;
	and.b32  	%r141, %r140, 4096;
	add.s32 	%r192, %r16, %r141;
	add.s32 	%r27, %r17, %r141;
	mov.b32 	%r193, 1024;
$L__BB0_41:
	.pragma "nounroll";
	ld.shared.f32 	%f388, [%r192+-1024];
	ld.shared.f32 	%f389, [%r192+-1020];
	ld.shared.f32 	%f390, [%r192+-1016];
	ld.shared.f32 	%f391, [%r192+-1012];
	ld.shared.f32 	%f392, [%r192+-1008];
	ld.shared.f32 	%f393, [%r192+-1004];
	ld.shared.f32 	%f394, [%r192+-1000];
	ld.shared.f32 	%f395, [%r192+-996];
	add.s32 	%r142, %r27, %r193;
	ld.shared.f32 	%f396, [%r142+-1024];
	fma.rn.f32 	%f397, %f396, %f388, %f1267;
	fma.rn.f32 	%f398, %f396, %f389, %f1266;
	fma.rn.f32 	%f399, %f396, %f390, %f1265;
	fma.rn.f32 	%f400, %f396, %f391, %f1264;
	fma.rn.f32 	%f401, %f396, %f392, %f1263;
	fma.rn.f32 	%f402, %f396, %f393, %f1262;
	fma.rn.f32 	%f403, %f396, %f394, %f1261;
	fma.rn.f32 	%f404, %f396, %f395, %f1260;
	ld.shared.f32 	%f405, [%r142+-1020];
	fma.rn.f32 	%f406, %f405, %f388, %f1259;
	fma.rn.f32 	%f407, %f405, %f389, %f1258;
	fma.rn.f32 	%f408, %f405, %f390, %f1257;
	fma.rn.f32 	%f409, %f405, %f391, %f1256;
	fma.rn.f32 	%f410, %f405, %f392, %f1255;
	fma.rn.f32 	%f411, %f405, %f393, %f1254;
	fma.rn.f32 	%f412, %f405, %f394, %f1253;
	fma.rn.f32 	%f413, %f405, %f395, %f1252;
	ld.shared.f32 	%f414, [%r142+-1016];
	fma.rn.f32 	%f415, %f414, %f388, %f1251;
	fma.rn.f32 	%f416, %f414, %f389, %f1250;
	fma.rn.f32 	%f417, %f414, %f390, %f1249;
	fma.rn.f32 	%f418, %f414, %f391, %f1248;
	fma.rn.f32 	%f419, %f414, %f392, %f1247;
	fma.rn.f32 	%f420, %f414, %f393, %f1246;
	fma.rn.f32 	%f421, %f414, %f394, %f1245;
	fma.rn.f32 	%f422, %f414, %f395, %f1244;
	ld.shared.f32 	%f423, [%r142+-1012];
	fma.rn.f32 	%f424, %f423, %f388, %f1243;
	fma.rn.f32 	%f425, %f423, %f389, %f1242;
	fma.rn.f32 	%f426, %f423, %f390, %f1241;
	fma.rn.f32 	%f427, %f423, %f391, %f1240;
	fma.rn.f32 	%f428, %f423, %f392, %f1239;
	fma.rn.f32 	%f429, %f423, %f393, %f1238;
	fma.rn.f32 	%f430, %f423, %f394, %f1237;
	fma.rn.f32 	%f431, %f423, %f395, %f1236;
	ld.shared.f32 	%f432, [%r142+-1008];
	fma.rn.f32 	%f433, %f432, %f388, %f1235;
	fma.rn.f32 	%f434, %f432, %f389, %f1234;
	fma.rn.f32 	%f435, %f432, %f390, %f1233;
	fma.rn.f32 	%f436, %f432, %f391, %f1232;
	fma.rn.f32 	%f437, %f432, %f392, %f1231;
	fma.rn.f32 	%f438, %f432, %f393, %f1230;
	fma.rn.f32 	%f439, %f432, %f394, %f1229;
	fma.rn.f32 	%f440, %f432, %f395, %f1228;
	ld.shared.f32 	%f441, [%r142+-1004];
	fma.rn.f32 	%f442, %f441, %f388, %f1227;
	fma.rn.f32 	%f443, %f441, %f389, %f1226;
	fma.rn.f32 	%f444, %f441, %f390, %f1225;
	fma.rn.f32 	%f445, %f441, %f391, %f1224;
	fma.rn.f32 	%f446, %f441, %f392, %f1223;
	fma.rn.f32 	%f447, %f441, %f393, %f1222;
	fma.rn.f32 	%f448, %f441, %f394, %f1221;
	fma.rn.f32 	%f449, %f441, %f395, %f1220;
	ld.shared.f32 	%f450, [%r142+-1000];
	fma.rn.f32 	%f451, %f450, %f388, %f1268;
	fma.rn.f32 	%f452, %f450, %f389, %f1269;
	fma.rn.f32 	%f453, %f450, %f390, %f1270;
	fma.rn.f32 	%f454, %f450, %f391, %f1271;
	fma.rn.f32 	%f455, %f450, %f392, %f1272;
	fma.rn.f32 	%f456, %f450, %f393, %f1273;
	fma.rn.f32 	%f457, %f450, %f394, %f1274;
	fma.rn.f32 	%f458, %f450, %f395, %f1275;
	ld.shared.f32 	%f459, [%r142+-996];
	fma.rn.f32 	%f460, %f459, %f388, %f1276;
	fma.rn.f32 	%f461, %f459, %f389, %f1277;
	fma.rn.f32 	%f462, %f459, %f390, %f1278;
	fma.rn.f32 	%f463, %f459, %f391, %f1279;
	fma.rn.f32 	%f464, %f459, %f392, %f1280;
	fma.rn.f32 	%f465, %f459, %f393, %f1281;
	fma.rn.f32 	%f466, %f459, %f394, %f1282;
	fma.rn.f32 	%f467, %f459, %f395, %f1283;
	ld.shared.f32 	%f468, [%r192+-512];
	ld.shared.f32 	%f469, [%r192+-508];
	ld.shared.f32 	%f470, [%r192+-504];
	ld.shared.f32 	%f471, [%r192+-500];
	ld.shared.f32 	%f472, [%r192+-496];
	ld.shared.f32 	%f473, [%r192+-492];
	ld.shared.f32 	%f474, [%r192+-488];
	ld.shared.f32 	%f475, [%r192+-484];
	ld.shared.f32 	%f476, [%r142+-512];
	fma.rn.f32 	%f477, %f476, %f468, %f397;
	fma.rn.f32 	%f478, %f476, %f469, %f398;
	fma.rn.f32 	%f479, %f476, %f470, %f399;
	fma.rn.f32 	%f480, %f476, %f471, %f400;
	fma.rn.f32 	%f481, %f476, %f472, %f401;
	fma.rn.f32 	%f482, %f476, %f473, %f402;
	fma.rn.f32 	%f483, %f476, %f474, %f403;
	fma.rn.f32 	%f484, %f476, %f475, %f404;
	ld.shared.f32 	%f485, [%r142+-508];
	fma.rn.f32 	%f486, %f485, %f468, %f406;
	fma.rn.f32 	%f487, %f485, %f469, %f407;
	fma.rn.f32 	%f488, %f485, %f470, %f408;
	fma.rn.f32 	%f489, %f485, %f471, %f409;
	fma.rn.f32 	%f490, %f485, %f472, %f410;
	fma.rn.f32 	%f491, %f485, %f473, %f411;
	fma.rn.f32 	%f492, %f485, %f474, %f412;
	fma.rn.f32 	%f493, %f485, %f475, %f413;
	ld.shared.f32 	%f494, [%r142+-504];
	fma.rn.f32 	%f495, %f494, %f468, %f415;
	fma.rn.f32 	%f496, %f494, %f469, %f416;
	fma.rn.f32 	%f497, %f494, %f470, %f417;
	fma.rn.f32 	%f498, %f494, %f471, %f418;
	fma.rn.f32 	%f499, %f494, %f472, %f419;
	fma.rn.f32 	%f500, %f494, %f473, %f420;
	fma.rn.f32 	%f501, %f494, %f474, %f421;
	fma.rn.f32 	%f502, %f494, %f475, %f422;
	ld.shared.f32 	%f503, [%r142+-500];
	fma.rn.f32 	%f504, %f503, %f468, %f424;
	fma.rn.f32 	%f505, %f503, %f469, %f425;
	fma.rn.f32 	%f506, %f503, %f470, %f426;
	fma.rn.f32 	%f507, %f503, %f471, %f427;
	fma.rn.f32 	%f508, %f503, %f472, %f428;
	fma.rn.f32 	%f509, %f503, %f473, %f429;
	fma.rn.f32 	%f510, %f503, %f474, %f430;
	fma.rn.f32 	%f511, %f503, %f475, %f431;
	ld.shared.f32 	%f512, [%r142+-496];
	fma.rn.f32 	%f513, %f512, %f468, %f433;
	fma.rn.f32 	%f514, %f512, %f469, %f434;
	fma.rn.f32 	%f515, %f512, %f470, %f435;
	fma.rn.f32 	%f516, %f512, %f471, %f436;
	fma.rn.f32 	%f517, %f512, %f472, %f437;
	fma.rn.f32 	%f518, %f512, %f473, %f438;
	fma.rn.f32 	%f519, %f512, %f474, %f439;
	fma.rn.f32 	%f520, %f512, %f475, %f440;
	ld.shared.f32 	%f521, [%r142+-492];
	fma.rn.f32 	%f522, %f521, %f468, %f442;
	fma.rn.f32 	%f523, %f521, %f469, %f443;
	fma.rn.f32 	%f524, %f521, %f470, %f444;
	fma.rn.f32 	%f525, %f521, %f471, %f445;
	fma.rn.f32 	%f526, %f521, %f472, %f446;
	fma.rn.f32 	%f527, %f521, %f473, %f447;
	fma.rn.f32 	%f528, %f521, %f474, %f448;
	fma.rn.f32 	%f529, %f521, %f475, %f449;
	ld.shared.f32 	%f530, [%r142+-488];
	fma.rn.f32 	%f531, %f530, %f468, %f451;
	fma.rn.f32 	%f532, %f530, %f469, %f452;
	fma.rn.f32 	%f533, %f530, %f470, %f453;
	fma.rn.f32 	%f534, %f530, %f471, %f454;
	fma.rn.f32 	%f535, %f530, %f472, %f455;
	fma.rn.f32 	%f536, %f530, %f473, %f456;
	fma.rn.f32 	%f537, %f530, %f474, %f457;
	fma.rn.f32 	%f538, %f530, %f475, %f458;
	ld.shared.f32 	%f539, [%r142+-484];
	fma.rn.f32 	%f540, %f539, %f468, %f460;
	fma.rn.f32 	%f541, %f539, %f469, %f461;
	fma.rn.f32 	%f542, %f539, %f470, %f462;
	fma.rn.f32 	%f543, %f539, %f471, %f463;
	fma.rn.f32 	%f544, %f539, %f472, %f464;
	fma.rn.f32 	%f545, %f539, %f473, %f465;
	fma.rn.f32 	%f546, %f539, %f474, %f466;
	fma.rn.f32 	%f547, %f539, %f475, %f467;
	ld.shared.f32 	%f548, [%r192];
	ld.shared.f32 	%f549, [%r192+4];
	ld.shared.f32 	%f550, [%r192+8];
	ld.shared.f32 	%f551, [%r192+12];
	ld.shared.f32 	%f552, [%r192+16];
	ld.shared.f32 	%f553, [%r192+20];
	ld.shared.f32 	%f554, [%r192+24];
	ld.shared.f32 	%f555, [%r192+28];
	ld.shared.f32 	%f556, [%r142];
	fma.rn.f32 	%f557, %f556, %f548, %f477;
	fma.rn.f32 	%f558, %f556, %f549, %f478;
	fma.rn.f32 	%f559, %f556, %f550, %f479;
	fma.rn.f32 	%f560, %f556, %f551, %f480;
	fma.rn.f32 	%f561, %f556, %f552, %f481;
	fma.rn.f32 	%f562, %f556, %f553, %f482;
	fma.rn.f32 	%f563, %f556, %f554, %f483;
	fma.rn.f32 	%f564, %f556, %f555, %f484;
	ld.shared.f32 	%f565, [%r142+4];
	fma.rn.f32 	%f566, %f565, %f548, %f486;
	fma.rn.f32 	%f567, %f565, %f549, %f487;
	fma.rn.f32 	%f568, %f565, %f550, %f488;
	fma.rn.f32 	%f569, %f565, %f551, %f489;
	fma.rn.f32 	%f570, %f565, %f552, %f490;
	fma.rn.f32 	%f571, %f565, %f553, %f491;
	fma.rn.f32 	%f572, %f565, %f554, %f492;
	fma.rn.f32 	%f573, %f565, %f555, %f493;
	ld.shared.f32 	%f574, [%r142+8];
	fma.rn.f32 	%f575, %f574, %f548, %f495;
	fma.rn.f32 	%f576, %f574, %f549, %f496;
	fma.rn.f32 	%f577, %f574, %f550, %f497;
	fma.rn.f32 	%f578, %f574, %f551, %f498;
	fma.rn.f32 	%f579, %f574, %f552, %f499;
	fma.rn.f32 	%f580, %f574, %f553, %f500;
	fma.rn.f32 	%f581, %f574, %f554, %f501;
	fma.rn.f32 	%f582, %f574, %f555, %f502;
	ld.shared.f32 	%f583, [%r142+12];
	fma.rn.f32 	%f584, %f583, %f548, %f504;
	fma.rn.f32 	%f585, %f583, %f549, %f505;
	fma.rn.f32 	%f586, %f583, %f550, %f506;
	fma.rn.f32 	%f587, %f583, %f551, %f507;
	fma.rn.f32 	%f588, %f583, %f552, %f508;
	fma.rn.f32 	%f589, %f583, %f553, %f509;
	fma.rn.f32 	%f590, %f583, %f554, %f510;
	fma.rn.f32 	%f591, %f583, %f555, %f511;
	ld.shared.f32 	%f592, [%r142+16];
	fma.rn.f32 	%f593, %f592, %f548, %f513;
	fma.rn.f32 	%f594, %f592, %f549, %f514;
	fma.rn.f32 	%f595, %f592, %f550, %f515;
	fma.rn.f32 	%f596, %f592, %f551, %f516;
	fma.rn.f32 	%f597, %f592, %f552, %f517;
	fma.rn.f32 	%f598, %f592, %f553, %f518;
	fma.rn.f32 	%f599, %f592, %f554, %f519;
	fma.rn.f32 	%f600, %f592, %f555, %f520;
	ld.shared.f32 	%f601, [%r142+20];
	fma.rn.f32 	%f602, %f601, %f548, %f522;
	fma.rn.f32 	%f603, %f601, %f549, %f523;
	fma.rn.f32 	%f604, %f601, %f550, %f524;
	fma.rn.f32 	%f605, %f601, %f551, %f525;
	fma.rn.f32 	%f606, %f601, %f552, %f526;
	fma.rn.f32 	%f607, %f601, %f553, %f527;
	fma.rn.f32 	%f608, %f601, %f554, %f528;
	fma.rn.f32 	%f609, %f601, %f555, %f529;
	ld.shared.f32 	%f610, [%r142+24];
	fma.rn.f32 	%f611, %f610, %f548, %f531;
	fma.rn.f32 	%f612, %f610, %f549, %f532;
	fma.rn.f32 	%f613, %f610, %f550, %f533;
	fma.rn.f32 	%f614, %f610, %f551, %f534;
	fma.rn.f32 	%f615, %f610, %f552, %f535;
	fma.rn.f32 	%f616, %f610, %f553, %f536;
	fma.rn.f32 	%f617, %f610, %f554, %f537;
	fma.rn.f32 	%f618, %f610, %f555, %f538;
	ld.shared.f32 	%f619, [%r142+28];
	fma.rn.f32 	%f620, %f619, %f548, %f540;
	fma.rn.f32 	%f621, %f619, %f549, %f541;
	fma.rn.f32 	%f622, %f619, %f550, %f542;
	fma.rn.f32 	%f623, %f619, %f551, %f543;
	fma.rn.f32 	%f624, %f619, %f552, %f544;
	fma.rn.f32 	%f625, %f619, %f553, %f545;
	fma.rn.f32 	%f626, %f619, %f554, %f546;
	fma.rn.f32 	%f627, %f619, %f555, %f547;
	ld.shared.f32 	%f628, [%r192+512];
	ld.shared.f32 	%f629, [%r192+516];
	ld.shared.f32 	%f630, [%r192+520];
	ld.shared.f32 	%f631, [%r192+524];
	ld.shared.f32 	%f632, [%r192+528];
	ld.shared.f32 	%f633, [%r192+532];
	ld.shared.f32 	%f634, [%r192+536];
	ld.shared.f32 	%f635, [%r192+540];
	ld.shared.f32 	%f636, [%r142+512];
	fma.rn.f32 	%f1267, %f636, %f628, %f557;
	fma.rn.f32 	%f1266, %f636, %f629, %f558;
	fma.rn.f32 	%f1265, %f636, %f630, %f559;
	fma.rn.f32 	%f1264, %f636, %f631, %f560;
	fma.rn.f32 	%f1263, %f636, %f632, %f561;
	fma.rn.f32 	%f1262, %f636, %f633, %f562;
	fma.rn.f32 	%f1261, %f636, %f634, %f563;
	fma.rn.f32 	%f1260, %f636, %f635, %f564;
	ld.shared.f32 	%f637, [%r142+516];
	fma.rn.f32 	%f1259, %f637, %f628, %f566;
	fma.rn.f32 	%f1258, %f637, %f629, %f567;
	fma.rn.f32 	%f1257, %f637, %f630, %f568;
	fma.rn.f32 	%f1256, %f637, %f631, %f569;
	fma.rn.f32 	%f1255, %f637, %f632, %f570;
	fma.rn.f32 	%f1254, %f637, %f633, %f571;
	fma.rn.f32 	%f1253, %f637, %f634, %f572;
	fma.rn.f32 	%f1252, %f637, %f635, %f573;
	ld.shared.f32 	%f638, [%r142+520];
	fma.rn.f32 	%f1251, %f638, %f628, %f575;
	fma.rn.f32 	%f1250, %f638, %f629, %f576;
	fma.rn.f32 	%f1249, %f638, %f630, %f577;
	fma.rn.f32 	%f1248, %f638, %f631, %f578;
	fma.rn.f32 	%f1247, %f638, %f632, %f579;
	fma.rn.f32 	%f1246, %f638, %f633, %f580;
	fma.rn.f32 	%f1245, %f638, %f634, %f581;
	fma.rn.f32 	%f1244, %f638, %f635, %f582;
	ld.shared.f32 	%f639, [%r142+524];
	fma.rn.f32 	%f1243, %f639, %f628, %f584;
	fma.rn.f32 	%f1242, %f639, %f629, %f585;
	fma.rn.f32 	%f1241, %f639, %f630, %f586;
	fma.rn.f32 	%f1240, %f639, %f631, %f587;
	fma.rn.f32 	%f1239, %f639, %f632, %f588;
	fma.rn.f32 	%f1238, %f639, %f633, %f589;
	fma.rn.f32 	%f1237, %f639, %f634, %f590;
	fma.rn.f32 	%f1236, %f639, %f635, %f591;
	ld.shared.f32 	%f640, [%r142+528];
	fma.rn.f32 	%f1235, %f640, %f628, %f593;
	fma.rn.f32 	%f1234, %f640, %f629, %f594;
	fma.rn.f32 	%f1233, %f640, %f630, %f595;
	fma.rn.f32 	%f1232, %f640, %f631, %f596;
	fma.rn.f32 	%f1231, %f640, %f632, %f597;
	fma.rn.f32 	%f1230, %f640, %f633, %f598;
	fma.rn.f32 	%f1229, %f640, %f634, %f599;
	fma.rn.f32 	%f1228, %f640, %f635, %f600;
	ld.shared.f32 	%f641, [%r142+532];
	fma.rn.f32 	%f1227, %f641, %f628, %f602;
	fma.rn.f32 	%f1226, %f641, %f629, %f603;
	fma.rn.f32 	%f1225, %f641, %f630, %f604;
	fma.rn.f32 	%f1224, %f641, %f631, %f605;
	fma.rn.f32 	%f1223, %f641, %f632, %f606;
	fma.rn.f32 	%f1222, %f641, %f633, %f607;
	fma.rn.f32 	%f1221, %f641, %f634, %f608;
	fma.rn.f32 	%f1220, %f641, %f635, %f609;
	ld.shared.f32 	%f642, [%r142+536];
	fma.rn.f32 	%f1268, %f642, %f628, %f611;
	fma.rn.f32 	%f1269, %f642, %f629, %f612;
	fma.rn.f32 	%f1270, %f642, %f630, %f613;
	fma.rn.f32 	%f1271, %f642, %f631, %f614;
	fma.rn.f32 	%f1272, %f642, %f632, %f615;
	fma.rn.f32 	%f1273, %f642, %f633, %f616;
	fma.rn.f32 	%f1274, %f642, %f634, %f617;
	fma.rn.f32 	%f1275, %f642, %f635, %f618;
	ld.shared.f32 	%f643, [%r142+540];
	fma.rn.f32 	%f1276, %f643, %f628, %f620;
	fma.rn.f32 	%f1277, %f643, %f629, %f621;
	fma.rn.f32 	%f1278, %f643, %f630, %f622;
	fma.rn.f32 	%f1279, %f643, %f631, %f623;
	fma.rn.f32 	%f1280, %f643, %f632, %f624;
	fma.rn.f32 	%f1281, %f643, %f633, %f625;
	fma.rn.f32 	%f1282, %f643, %f634, %f626;
	fma.rn.f32 	%f1283, %f643, %f635, %f627;
	add.s32 	%r193, %r193, 2048;
	add.s32 	%r192, %r192, 2048;
	setp.ne.s32 	%p15, %r193, 5120;
	@%p15 bra 	$L__BB0_41;
	and.b16  	%rs15, %rs4, 255;
	setp.eq.s16 	%p16, %rs15, 2;
	selp.u16 	%rs16, 1, 0, %p16;
	xor.b16  	%rs17, %rs26, %rs16;
	add.s32 	%r143, %r23, 8;
	mov.b32 	%r144, 1;
	// begin inline asm
	mbarrier.arrive.shared::cta.b64                             %rd86,  [%r143], %r144;    // 2. 
	// end inline asm
	add.s16 	%rs18, %rs25, 1;
	and.b16  	%rs19, %rs18, 255;
	setp.eq.s16 	%p17, %rs19, 2;
	xor.b16  	%rs20, %rs17, 2;
	selp.b16 	%rs26, %rs20, %rs17, %p17;
	selp.b16 	%rs25, 0, %rs18, %p17;
	add.s32 	%r189, %r189, 8;
	setp.lt.s32 	%p18, %r189, %r49;
	selp.b16 	%rs24, 0, %rs4, %p16;
	@%p18 bra 	$L__BB0_22;
	and.b16  	%rs21, %rs25, 255;
	mul.wide.u16 	%r195, %rs21, 16;
	shr.u16 	%rs22, %rs26, 1;
	and.b16  	%rs23, %rs22, 1;
	cvt.u32.u16 	%r194, %rs23;
$L__BB0_44:
	// begin inline asm
	mov.u64 %rd87, %globaltimer;
	// end inline asm
	mov.u32 	%r146, _ZZ9matrixMulPKfS0_PfiiiffE12shared_state;
	add.s32 	%r38, %r146, %r195;
	mov.b32 	%r196, 0;
$L__BB0_45:
	// begin inline asm
	{
	.reg .pred p;
	mbarrier.try_wait.parity.shared.b64 p, [%r38], %r194;
	selp.b32 %r147, 1, 0, p;
	}
	// end inline asm
	setp.eq.s32 	%p19, %r147, 0;
	@%p19 bra 	$L__BB0_58;
	shl.b32 	%r151, %r49, 9;
	not.b32 	%r152, %r151;
	and.b32  	%r153, %r152, 4096;
	shl.b32 	%r154, %r3, 5;
	add.s32 	%r155, %r153, %r154;
	mov.u32 	%r156, _ZZ9matrixMulPKfS0_PfiiiffE4subB;
	add.s32 	%r157, %r155, %r156;
	add.s32 	%r197, %r157, 1024;
	shl.b32 	%r158, %r2, 5;
	add.s32 	%r159, %r153, %r158;
	mov.u32 	%r160, _ZZ9matrixMulPKfS0_PfiiiffE4subA;
	add.s32 	%r41, %r160, %r159;
	mov.b32 	%r198, 1024;
$L__BB0_47:
	.pragma "nounroll";
	ld.shared.f32 	%f644, [%r197+-1024];
	ld.shared.f32 	%f645, [%r197+-1020];
	ld.shared.f32 	%f646, [%r197+-1016];
	ld.shared.f32 	%f647, [%r197+-1012];
	ld.shared.f32 	%f648, [%r197+-1008];
	ld.shared.f32 	%f649, [%r197+-1004];
	ld.shared.f32 	%f650, [%r197+-1000];
	ld.shared.f32 	%f651, [%r197+-996];
	add.s32 	%r161, %r41, %r198;
	ld.shared.f32 	%f652, [%r161+-1024];
	fma.rn.f32 	%f653, %f652, %f644, %f1267;
	fma.rn.f32 	%f654, %f652, %f645, %f1266;
	fma.rn.f32 	%f655, %f652, %f646, %f1265;
	fma.rn.f32 	%f656, %f652, %f647, %f1264;
	fma.rn.f32 	%f657, %f652, %f648, %f1263;
	fma.rn.f32 	%f658, %f652, %f649, %f1262;
	fma.rn.f32 	%f659, %f652, %f650, %f1261;
	fma.rn.f32 	%f660, %f652, %f651, %f1260;
	ld.shared.f32 	%f661, [%r161+-1020];
	fma.rn.f32 	%f662, %f661, %f644, %f1259;
	fma.rn.f32 	%f663, %f661, %f645, %f1258;
	fma.rn.f32 	%f664, %f661, %f646, %f1257;
	fma.rn.f32 	%f665, %f661, %f647, %f1256;
	fma.rn.f32 	%f666, %f661, %f648, %f1255;
	fma.rn.f32 	%f667, %f661, %f649, %f1254;
	fma.rn.f32 	%f668, %f661, %f650, %f1253;
	fma.rn.f32 	%f669, %f661, %f651, %f1252;
	ld.shared.f32 	%f670, [%r161+-1016];
	fma.rn.f32 	%f671, %f670, %f644, %f1251;
	fma.rn.f32 	%f672, %f670, %f645, %f1250;
	fma.rn.f32 	%f673, %f670, %f646, %f1249;
	fma.rn.f32 	%f674, %f670, %f647, %f1248;
	fma.rn.f32 	%f675, %f670, %f648, %f1247;
	fma.rn.f32 	%f676, %f670, %f649, %f1246;
	fma.rn.f32 	%f677, %f670, %f650, %f1245;
	fma.rn.f32 	%f678, %f670, %f651, %f1244;
	ld.shared.f32 	%f679, [%r161+-1012];
	fma.rn.f32 	%f680, %f679, %f644, %f1243;
	fma.rn.f32 	%f681, %f679, %f645, %f1242;
	fma.rn.f32 	%f682, %f679, %f646, %f1241;
	fma.rn.f32 	%f683, %f679, %f647, %f1240;
	fma.rn.f32 	%f684, %f679, %f648, %f1239;
	fma.rn.f32 	%f685, %f679, %f649, %f1238;
	fma.rn.f32 	%f686, %f679, %f650, %f1237;
	fma.rn.f32 	%f687, %f679, %f651, %f1236;
	ld.shared.f32 	%f688, [%r161+-1008];
	fma.rn.f32 	%f689, %f688, %f644, %f1235;
	fma.rn.f32 	%f690, %f688, %f645, %f1234;
	fma.rn.f32 	%f691, %f688, %f646, %f1233;
	fma.rn.f32 	%f692, %f688, %f647, %f1232;
	fma.rn.f32 	%f693, %f688, %f648, %f1231;
	fma.rn.f32 	%f694, %f688, %f649, %f1230;
	fma.rn.f32 	%f695, %f688, %f650, %f1229;
	fma.rn.f32 	%f696, %f688, %f651, %f1228;
	ld.shared.f32 	%f697, [%r161+-1004];
	fma.rn.f32 	%f698, %f697, %f644, %f1227;
	fma.rn.f32 	%f699, %f697, %f645, %f1226;
	fma.rn.f32 	%f700, %f697, %f646, %f1225;
	fma.rn.f32 	%f701, %f697, %f647, %f1224;
	fma.rn.f32 	%f702, %f697, %f648, %f1223;
	fma.rn.f32 	%f703, %f697, %f649, %f1222;
	fma.rn.f32 	%f704, %f697, %f650, %f1221;
	fma.rn.f32 	%f705, %f697, %f651, %f1220;
	ld.shared.f32 	%f706, [%r161+-1000];
	fma.rn.f32 	%f707, %f706, %f644, %f1268;
	fma.rn.f32 	%f708, %f706, %f645, %f1269;
	fma.rn.f32 	%f709, %f706, %f646, %f1270;
	fma.rn.f32 	%f710, %f706, %f647, %f1271;
	fma.rn.f32 	%f711, %f706, %f648, %f1272;
	fma.rn.f32 	%f712, %f706, %f649, %f1273;
	fma.rn.f32 	%f713, %f706, %f650, %f1274;
	fma.rn.f32 	%f714, %f706, %f651, %f1275;
	ld.shared.f32 	%f715, [%r161+-996];
	fma.rn.f32 	%f716, %f715, %f644, %f1276;
	fma.rn.f32 	%f717, %f715, %f645, %f1277;
	fma.rn.f32 	%f718, %f715, %f646, %f1278;
	fma.rn.f32 	%f719, %f715, %f647, %f1279;
	fma.rn.f32 	%f720, %f715, %f648, %f1280;
	fma.rn.f32 	%f721, %f715, %f649, %f1281;
	fma.rn.f32 	%f722, %f715, %f650, %f1282;
	fma.rn.f32 	%f723, %f715, %f651, %f1283;
	ld.shared.f32 	%f724, [%r197+-512];
	ld.shared.f32 	%f725, [%r197+-508];
	ld.shared.f32 	%f726, [%r197+-504];
	ld.shared.f32 	%f727, [%r197+-500];
	ld.shared.f32 	%f728, [%r197+-496];
	ld.shared.f32 	%f729, [%r197+-492];
	ld.shared.f32 	%f730, [%r197+-488];
	ld.shared.f32 	%f731, [%r197+-484];
	ld.shared.f32 	%f732, [%r161+-512];
	fma.rn.f32 	%f733, %f732, %f724, %f653;
	fma.rn.f32 	%f734, %f732, %f725, %f654;
	fma.rn.f32 	%f735, %f732, %f726, %f655;
	fma.rn.f32 	%f736, %f732, %f727, %f656;
	fma.rn.f32 	%f737, %f732, %f728, %f657;
	fma.rn.f32 	%f738, %f732, %f729, %f658;
	fma.rn.f32 	%f739, %f732, %f730, %f659;
	fma.rn.f32 	%f740, %f732, %f731, %f660;
	ld.shared.f32 	%f741, [%r161+-508];
	fma.rn.f32 	%f742, %f741, %f724, %f662;
	fma.rn.f32 	%f743, %f741, %f725, %f663;
	fma.rn.f32 	%f744, %f741, %f726, %f664;
	fma.rn.f32 	%f745, %f741, %f727, %f665;
	fma.rn.f32 	%f746, %f741, %f728, %f666;
	fma.rn.f32 	%f747, %f741, %f729, %f667;
	fma.rn.f32 	%f748, %f741, %f730, %f668;
	fma.rn.f32 	%f749, %f741, %f731, %f669;
	ld.shared.f32 	%f750, [%r161+-504];
	fma.rn.f32 	%f751, %f750, %f724, %f671;
	fma.rn.f32 	%f752, %f750, %f725, %f672;
	fma.rn.f32 	%f753, %f750, %f726, %f673;
	fma.rn.f32 	%f754, %f750, %f727, %f674;
	fma.rn.f32 	%f755, %f750, %f728, %f675;
	fma.rn.f32 	%f756, %f750, %f729, %f676;
	fma.rn.f32 	%f757, %f750, %f730, %f677;
	fma.rn.f32 	%f758, %f750, %f731, %f678;
	ld.shared.f32 	%f759, [%r161+-500];
	fma.rn.f32 	%f760, %f759, %f724, %f680;
	fma.rn.f32 	%f761, %f759, %f725, %f681;
	fma.rn.f32 	%f762, %f759, %f726, %f682;
	fma.rn.f32 	%f763, %f759, %f727, %f683;
	fma.rn.f32 	%f764, %f759, %f728, %f684;
	fma.rn.f32 	%f765, %f759, %f729, %f685;
	fma.rn.f32 	%f766, %f759, %f730, %f686;
	fma.rn.f32 	%f767, %f759, %f731, %f687;
	ld.shared.f32 	%f768, [%r161+-496];
	fma.rn.f32 	%f769, %f768, %f724, %f689;
	fma.rn.f32 	%f770, %f768, %f725, %f690;
	fma.rn.f32 	%f771, %f768, %f726, %f691;
	fma.rn.f32 	%f772, %f768, %f727, %f692;
	fma.rn.f32 	%f773, %f768, %f728, %f693;
	fma.rn.f32 	%f774, %f768, %f729, %f694;
	fma.rn.f32 	%f775, %f768, %f730, %f695;
	fma.rn.f32 	%f776, %f768, %f731, %f696;
	ld.shared.f32 	%f777, [%r161+-492];
	fma.rn.f32 	%f778, %f777, %f724, %f698;
	fma.rn.f32 	%f779, %f777, %f725, %f699;
	fma.rn.f32 	%f780, %f777, %f726, %f700;
	fma.rn.f32 	%f781, %f777, %f727, %f701;
	fma.rn.f32 	%f782, %f777, %f728, %f702;
	fma.rn.f32 	%f783, %f777, %f729, %f703;
	fma.rn.f32 	%f784, %f777, %f730, %f704;
	fma.rn.f32 	%f785, %f777, %f731, %f705;
	ld.shared.f32 	%f786, [%r161+-488];
	fma.rn.f32 	%f787, %f786, %f724, %f707;
	fma.rn.f32 	%f788, %f786, %f725, %f708;
	fma.rn.f32 	%f789, %f786, %f726, %f709;
	fma.rn.f32 	%f790, %f786, %f727, %f710;
	fma.rn.f32 	%f791, %f786, %f728, %f711;
	fma.rn.f32 	%f792, %f786, %f729, %f712;
	fma.rn.f32 	%f793, %f786, %f730, %f713;
	fma.rn.f32 	%f794, %f786, %f731, %f714;
	ld.shared.f32 	%f795, [%r161+-484];
	fma.rn.f32 	%f796, %f795, %f724, %f716;
	fma.rn.f32 	%f797, %f795, %f725, %f717;
	fma.rn.f32 	%f798, %f795, %f726, %f718;
	fma.rn.f32 	%f799, %f795, %f727, %f719;
	fma.rn.f32 	%f800, %f795, %f728, %f720;
	fma.rn.f32 	%f801, %f795, %f729, %f721;
	fma.rn.f32 	%f802, %f795, %f730, %f722;
	fma.rn.f32 	%f803, %f795, %f731, %f723;
	ld.shared.f32 	%f804, [%r197];
	ld.shared.f32 	%f805, [%r197+4];
	ld.shared.f32 	%f806, [%r197+8];
	ld.shared.f32 	%f807, [%r197+12];
	ld.shared.f32 	%f808, [%r197+16];
	ld.shared.f32 	%f809, [%r197+20];
	ld.shared.f32 	%f810, [%r197+24];
	ld.shared.f32 	%f811, [%r197+28];
	ld.shared.f32 	%f812, [%r161];
	fma.rn.f32 	%f813, %f812, %f804, %f733;
	fma.rn.f32 	%f814, %f812, %f805, %f734;
	fma.rn.f32 	%f815, %f812, %f806, %f735;
	fma.rn.f32 	%f816, %f812, %f807, %f736;
	fma.rn.f32 	%f817, %f812, %f808, %f737;
	fma.rn.f32 	%f818, %f812, %f809, %f738;
	fma.rn.f32 	%f819, %f812, %f810, %f739;
	fma.rn.f32 	%f820, %f812, %f811, %f740;
	ld.shared.f32 	%f821, [%r161+4];
	fma.rn.f32 	%f822, %f821, %f804, %f742;
	fma.rn.f32 	%f823, %f821, %f805, %f743;
	fma.rn.f32 	%f824, %f821, %f806, %f744;
	fma.rn.f32 	%f825, %f821, %f807, %f745;
	fma.rn.f32 	%f826, %f821, %f808, %f746;
	fma.rn.f32 	%f827, %f821, %f809, %f747;
	fma.rn.f32 	%f828, %f821, %f810, %f748;
	fma.rn.f32 	%f829, %f821, %f811, %f749;
	ld.shared.f32 	%f830, [%r161+8];
	fma.rn.f32 	%f831, %f830, %f804, %f751;
	fma.rn.f32 	%f832, %f830, %f805, %f752;
	fma.rn.f32 	%f833, %f830, %f806, %f753;
	fma.rn.f32 	%f834, %f830, %f807, %f754;
	fma.rn.f32 	%f835, %f830, %f808, %f755;
	fma.rn.f32 	%f836, %f830, %f809, %f756;
	fma.rn.f32 	%f837, %f830, %f810, %f757;
	fma.rn.f32 	%f838, %f830, %f811, %f758;
	ld.shared.f32 	%f839, [%r161+12];
	fma.rn.f32 	%f840, %f839, %f804, %f760;
	fma.rn.f32 	%f841, %f839, %f805, %f761;
	fma.rn.f32 	%f842, %f839, %f806, %f762;
	fma.rn.f32 	%f843, %f839, %f807, %f763;
	fma.rn.f32 	%f844, %f839, %f808, %f764;
	fma.rn.f32 	%f845, %f839, %f809, %f765;
	fma.rn.f32 	%f846, %f839, %f810, %f766;
	fma.rn.f32 	%f847, %f839, %f811, %f767;
	ld.shared.f32 	%f848, [%r161+16];
	fma.rn.f32 	%f849, %f848, %f804, %f769;
	fma.rn.f32 	%f850, %f848, %f805, %f770;
	fma.rn.f32 	%f851, %f848, %f806, %f771;
	fma.rn.f32 	%f852, %f848, %f807, %f772;
	fma.rn.f32 	%f853, %f848, %f808, %f773;
	fma.rn.f32 	%f854, %f848, %f809, %f774;
	fma.rn.f32 	%f855, %f848, %f810, %f775;
	fma.rn.f32 	%f856, %f848, %f811, %f776;
	ld.shared.f32 	%f857, [%r161+20];
	fma.rn.f32 	%f858, %f857, %f804, %f778;
	fma.rn.f32 	%f859, %f857, %f805, %f779;
	fma.rn.f32 	%f860, %f857, %f806, %f780;
	fma.rn.f32 	%f861, %f857, %f807, %f781;
	fma.rn.f32 	%f862, %f857, %f808, %f782;
	fma.rn.f32 	%f863, %f857, %f809, %f783;
	fma.rn.f32 	%f864, %f857, %f810, %f784;
	fma.rn.f32 	%f865, %f857, %f811, %f785;
	ld.shared.f32 	%f866, [%r161+24];
	fma.rn.f32 	%f867, %f866, %f804, %f787;
	fma.rn.f32 	%f868, %f866, %f805, %f788;
	fma.rn.f32 	%f869, %f866, %f806, %f789;
	fma.rn.f32 	%f870, %f866, %f807, %f790;
	fma.rn.f32 	%f871, %f866, %f808, %f791;
	fma.rn.f32 	%f872, %f866, %f809, %f792;
	fma.rn.f32 	%f873, %f866, %f810, %f793;
	fma.rn.f32 	%f874, %f866, %f811, %f794;
	ld.shared.f32 	%f875, [%r161+28];
	fma.rn.f32 	%f876, %f875, %f804, %f796;
	fma.rn.f32 	%f877, %f875, %f805, %f797;
	fma.rn.f32 	%f878, %f875, %f806, %f798;
	fma.rn.f32 	%f879, %f875, %f807, %f799;
	fma.rn.f32 	%f880, %f875, %f808, %f800;
	fma.rn.f32 	%f881, %f875, %f809, %f801;
	fma.rn.f32 	%f882, %f875, %f810, %f802;
	fma.rn.f32 	%f883, %f875, %f811, %f803;
	ld.shared.f32 	%f884, [%r197+512];
	ld.shared.f32 	%f885, [%r197+516];
	ld.shared.f32 	%f886, [%r197+520];
	ld.shared.f32 	%f887, [%r197+524];
	ld.shared.f32 	%f888, [%r197+528];
	ld.shared.f32 	%f889, [%r197+532];
	ld.shared.f32 	%f890, [%r197+536];
	ld.shared.f32 	%f891, [%r197+540];
	ld.shared.f32 	%f892, [%r161+512];
	fma.rn.f32 	%f1267, %f892, %f884, %f813;
	fma.rn.f32 	%f1266, %f892, %f885, %f814;
	fma.rn.f32 	%f1265, %f892, %f886, %f815;
	fma.rn.f32 	%f1264, %f892, %f887, %f816;
	fma.rn.f32 	%f1263, %f892, %f888, %f817;
	fma.rn.f32 	%f1262, %f892, %f889, %f818;
	fma.rn.f32 	%f1261, %f892, %f890, %f819;
	fma.rn.f32 	%f1260, %f892, %f891, %f820;
	ld.shared.f32 	%f893, [%r161+516];
	fma.rn.f32 	%f1259, %f893, %f884, %f822;
	fma.rn.f32 	%f1258, %f893, %f885, %f823;
	fma.rn.f32 	%f1257, %f893, %f886, %f824;
	fma.rn.f32 	%f1256, %f893, %f887, %f825;
	fma.rn.f32 	%f1255, %f893, %f888, %f826;
	fma.rn.f32 	%f1254, %f893, %f889, %f827;
	fma.rn.f32 	%f1253, %f893, %f890, %f828;
	fma.rn.f32 	%f1252, %f893, %f891, %f829;
	ld.shared.f32 	%f894, [%r161+520];
	fma.rn.f32 	%f1251, %f894, %f884, %f831;
	fma.rn.f32 	%f1250, %f894, %f885, %f832;
	fma.rn.f32 	%f1249, %f894, %f886, %f833;
	fma.rn.f32 	%f1248, %f894, %f887, %f834;
	fma.rn.f32 	%f1247, %f894, %f888, %f835;
	fma.rn.f32 	%f1246, %f894, %f889, %f836;
	fma.rn.f32 	%f1245, %f894, %f890, %f837;
	fma.rn.f32 	%f1244, %f894, %f891, %f838;
	ld.shared.f32 	%f895, [%r161+524];
	fma.rn.f32 	%f1243, %f895, %f884, %f840;
	fma.rn.f32 	%f1242, %f895, %f885, %f841;
	fma.rn.f32 	%f1241, %f895, %f886, %f842;
	fma.rn.f32 	%f1240, %f895, %f887, %f843;
	fma.rn.f32 	%f1239, %f895, %f888, %f844;
	fma.rn.f32 	%f1238, %f895, %f889, %f845;
	fma.rn.f32 	%f1237, %f895, %f890, %f846;
	fma.rn.f32 	%f1236, %f895, %f891, %f847;
	ld.shared.f32 	%f896, [%r161+528];
	fma.rn.f32 	%f1235, %f896, %f884, %f849;
	fma.rn.f32 	%f1234, %f896, %f885, %f850;
	fma.rn.f32 	%f1233, %f896, %f886, %f851;
	fma.rn.f32 	%f1232, %f896, %f887, %f852;
	fma.rn.f32 	%f1231, %f896, %f888, %f853;
	fma.rn.f32 	%f1230, %f896, %f889, %f854;
	fma.rn.f32 	%f1229, %f896, %f890, %f855;
	fma.rn.f32 	%f1228, %f896, %f891, %f856;
	ld.shared.f32 	%f897, [%r161+532];
	fma.rn.f32 	%f1227, %f897, %f884, %f858;
	fma.rn.f32 	%f1226, %f897, %f885, %f859;
	fma.rn.f32 	%f1225, %f897, %f886, %f860;
	fma.rn.f32 	%f1224, %f897, %f887, %f861;
	fma.rn.f32 	%f1223, %f897, %f888, %f862;
	fma.rn.f32 	%f1222, %f897, %f889, %f863;
	fma.rn.f32 	%f1221, %f897, %f890, %f864;
	fma.rn.f32 	%f1220, %f897, %f891, %f865;
	ld.shared.f32 	%f898, [%r161+536];
	fma.rn.f32 	%f1268, %f898, %f884, %f867;
	fma.rn.f32 	%f1269, %f898, %f885, %f868;
	fma.rn.f32 	%f1270, %f898, %f886, %f869;
	fma.rn.f32 	%f1271, %f898, %f887, %f870;
	fma.rn.f32 	%f1272, %f898, %f888, %f871;
	fma.rn.f32 	%f1273, %f898, %f889, %f872;
	fma.rn.f32 	%f1274, %f898, %f890, %f873;
	fma.rn.f32 	%f1275, %f898, %f891, %f874;
	ld.shared.f32 	%f899, [%r161+540];
	fma.rn.f32 	%f1276, %f899, %f884, %f876;
	fma.rn.f32 	%f1277, %f899, %f885, %f877;
	fma.rn.f32 	%f1278, %f899, %f886, %f878;
	fma.rn.f32 	%f1279, %f899, %f887, %f879;
	fma.rn.f32 	%f1280, %f899, %f888, %f880;
	fma.rn.f32 	%f1281, %f899, %f889, %f881;
	fma.rn.f32 	%f1282, %f899, %f890, %f882;
	fma.rn.f32 	%f1283, %f899, %f891, %f883;
	add.s32 	%r198, %r198, 2048;
	add.s32 	%r197, %r197, 2048;
	setp.ne.s32 	%p20, %r198, 5120;
	@%p20 bra 	$L__BB0_47;
	add.s32 	%r162, %r38, 8;
	mov.b32 	%r163, 1;
	// begin inline asm
	mbarrier.arrive.shared::cta.b64                             %rd88,  [%r162], %r163;    // 2. 
	// end inline asm
	shl.b32 	%r166, %r2, 3;
	cvt.u64.u32 	%rd89, %r166;
	add.s64 	%rd90, %rd1, %rd89;
	cvt.s64.s32 	%rd91, %r48;
	shl.b32 	%r167, %r3, 3;
	add.s32 	%r168, %r1, %r167;
	cvt.u64.u32 	%rd92, %r168;
	mad.lo.s64 	%rd93, %rd90, %rd91, %rd92;
	cvta.to.global.u64 	%rd94, %rd28;
	shl.b64 	%rd95, %rd93, 2;
	add.s64 	%rd96, %rd94, %rd95;
	ld.global.f32 	%f900, [%rd96];
	mul.f32 	%f901, %f385, %f1267;
	fma.rn.f32 	%f902, %f900, 0f00000000, %f901;
	st.global.f32 	[%rd96], %f902;
	ld.global.f32 	%f903, [%rd96+4];
	mul.f32 	%f904, %f385, %f1266;
	fma.rn.f32 	%f905, %f903, 0f00000000, %f904;
	st.global.f32 	[%rd96+4], %f905;
	ld.global.f32 	%f906, [%rd96+8];
	mul.f32 	%f907, %f385, %f1265;
	fma.rn.f32 	%f908, %f906, 0f00000000, %f907;
	st.global.f32 	[%rd96+8], %f908;
	ld.global.f32 	%f909, [%rd96+12];
	mul.f32 	%f910, %f385, %f1264;
	fma.rn.f32 	%f911, %f909, 0f00000000, %f910;
	st.global.f32 	[%rd96+12], %f911;
	ld.global.f32 	%f912, [%rd96+16];
	mul.f32 	%f913, %f385, %f1263;
	fma.rn.f32 	%f914, %f912, 0f00000000, %f913;
	st.global.f32 	[%rd96+16], %f914;
	ld.global.f32 	%f915, [%rd96+20];
	mul.f32 	%f916, %f385, %f1262;
	fma.rn.f32 	%f917, %f915, 0f00000000, %f916;
	st.global.f32 	[%rd96+20], %f917;
	ld.global.f32 	%f918, [%rd96+24];
	mul.f32 	%f919, %f385, %f1261;
	fma.rn.f32 	%f920, %f918, 0f00000000, %f919;
	st.global.f32 	[%rd96+24], %f920;
	ld.global.f32 	%f921, [%rd96+28];
	mul.f32 	%f922, %f385, %f1260;
	fma.rn.f32 	%f923, %f921, 0f00000000, %f922;
	st.global.f32 	[%rd96+28], %f923;
	mul.wide.s32 	%rd97, %r48, 4;
	add.s64 	%rd98, %rd96, %rd97;
	ld.global.f32 	%f924, [%rd98];
	mul.f32 	%f925, %f385, %f1259;
	fma.rn.f32 	%f926, %f924, 0f00000000, %f925;
	st.global.f32 	[%rd98], %f926;
	ld.global.f32 	%f927, [%rd98+4];
	mul.f32 	%f928, %f385, %f1258;
	fma.rn.f32 	%f929, %f927, 0f00000000, %f928;
	st.global.f32 	[%rd98+4], %f929;
	ld.global.f32 	%f930, [%rd98+8];
	mul.f32 	%f931, %f385, %f1257;
	fma.rn.f32 	%f932, %f930, 0f00000000, %f931;
	st.global.f32 	[%rd98+8], %f932;
	ld.global.f32 	%f933, [%rd98+12];
	mul.f32 	%f934, %f385, %f1256;
	fma.rn.f32 	%f935, %f933, 0f00000000, %f934;
	st.global.f32 	[%rd98+12], %f935;
	ld.global.f32 	%f936, [%rd98+16];
	mul.f32 	%f937, %f385, %f1255;
	fma.rn.f32 	%f938, %f936, 0f00000000, %f937;
	st.global.f32 	[%rd98+16], %f938;
	ld.global.f32 	%f939, [%rd98+20];
	mul.f32 	%f940, %f385, %f1254;
	fma.rn.f32 	%f941, %f939, 0f00000000, %f940;
	st.global.f32 	[%rd98+20], %f941;
	ld.global.f32 	%f942, [%rd98+24];
	mul.f32 	%f943, %f385, %f1253;
	fma.rn.f32 	%f944, %f942, 0f00000000, %f943;
	st.global.f32 	[%rd98+24], %f944;
	ld.global.f32 	%f945, [%rd98+28];
	mul.f32 	%f946, %f385, %f1252;
	fma.rn.f32 	%f947, %f945, 0f00000000, %f946;
	st.global.f32 	[%rd98+28], %f947;
	add.s64 	%rd99, %rd98, %rd97;
	ld.global.f32 	%f948, [%rd99];
	mul.f32 	%f949, %f385, %f1251;
	fma.rn.f32 	%f950, %f948, 0f00000000, %f949;
	st.global.f32 	[%rd99], %f950;
	ld.global.f32 	%f951, [%rd99+4];
	mul.f32 	%f952, %f385, %f1250;
	fma.rn.f32 	%f953, %f951, 0f00000000, %f952;
	st.global.f32 	[%rd99+4], %f953;
	ld.global.f32 	%f954, [%rd99+8];
	mul.f32 	%f955, %f385, %f1249;
	fma.rn.f32 	%f956, %f954, 0f00000000, %f955;
	st.global.f32 	[%rd99+8], %f956;
	ld.global.f32 	%f957, [%rd99+12];
	mul.f32 	%f958, %f385, %f1248;
	fma.rn.f32 	%f959, %f957, 0f00000000, %f958;
	st.global.f32 	[%rd99+12], %f959;
	ld.global.f32 	%f960, [%rd99+16];
	mul.f32 	%f961, %f385, %f1247;
	fma.rn.f32 	%f962, %f960, 0f00000000, %f961;
	st.global.f32 	[%rd99+16], %f962;
	ld.global.f32 	%f963, [%rd99+20];
	mul.f32 	%f964, %f385, %f1246;
	fma.rn.f32 	%f965, %f963, 0f00000000, %f964;
	st.global.f32 	[%rd99+20], %f965;
	ld.global.f32 	%f966, [%rd99+24];
	mul.f32 	%f967, %f385, %f1245;
	fma.rn.f32 	%f968, %f966, 0f00000000, %f967;
	st.global.f32 	[%rd99+24], %f968;
	ld.global.f32 	%f969, [%rd99+28];
	mul.f32 	%f970, %f385, %f1244;
	fma.rn.f32 	%f971, %f969, 0f00000000, %f970;
	st.global.f32 	[%rd99+28], %f971;
	add.s64 	%rd100, %rd99, %rd97;
	ld.global.f32 	%f972, [%rd100];
	mul.f32 	%f973, %f385, %f1243;
	fma.rn.f32 	%f974, %f972, 0f00000000, %f973;
	st.global.f32 	[%rd100], %f974;
	ld.global.f32 	%f975, [%rd100+4];
	mul.f32 	%f976, %f385, %f1242;
	fma.rn.f32 	%f977, %f975, 0f00000000, %f976;
	st.global.f32 	[%rd100+4], %f977;
	ld.global.f32 	%f978, [%rd100+8];
	mul.f32 	%f979, %f385, %f1241;
	fma.rn.f32 	%f980, %f978, 0f00000000, %f979;
	st.global.f32 	[%rd100+8], %f980;
	ld.global.f32 	%f981, [%rd100+12];
	mul.f32 	%f982, %f385, %f1240;
	fma.rn.f32 	%f983, %f981, 0f00000000, %f982;
	st.global.f32 	[%rd100+12], %f983;
	ld.global.f32 	%f984, [%rd100+16];
	mul.f32 	%f985, %f385, %f1239;
	fma.rn.f32 	%f986, %f984, 0f00000000, %f985;
	st.global.f32 	[%rd100+16], %f986;
	ld.global.f32 	%f987, [%rd100+20];
	mul.f32 	%f988, %f385, %f1238;
	fma.rn.f32 	%f989, %f987, 0f00000000, %f988;
	st.global.f32 	[%rd100+20], %f989;
	ld.global.f32 	%f990, [%rd100+24];
	mul.f32 	%f991, %f385, %f1237;
	fma.rn.f32 	%f992, %f990, 0f00000000, %f991;
	st.global.f32 	[%rd100+24], %f992;
	ld.global.f32 	%f993, [%rd100+28];
	mul.f32 	%f994, %f385, %f1236;
	fma.rn.f32 	%f995, %f993, 0f00000000, %f994;
	st.global.f32 	[%rd100+28], %f995;
	add.s64 	%rd101, %rd100, %rd97;
	ld.global.f32 	%f996, [%rd101];
	mul.f32 	%f997, %f385, %f1235;
	fma.rn.f32 	%f998, %f996, 0f00000000, %f997;
	st.global.f32 	[%rd101], %f998;
	ld.global.f32 	%f999, [%rd101+4];
	mul.f32 	%f1000, %f385, %f1234;
	fma.rn.f32 	%f1001, %f999, 0f00000000, %f1000;
	st.global.f32 	[%rd101+4], %f1001;
	ld.global.f32 	%f1002, [%rd101+8];
	mul.f32 	%f1003, %f385, %f1233;
	fma.rn.f32 	%f1004, %f1002, 0f00000000, %f1003;
	st.global.f32 	[%rd101+8], %f1004;
	ld.global.f32 	%f1005, [%rd101+12];
	mul.f32 	%f1006, %f385, %f1232;
	fma.rn.f32 	%f1007, %f1005, 0f00000000, %f1006;
	st.global.f32 	[%rd101+12], %f1007;
	ld.global.f32 	%f1008, [%rd101+16];
	mul.f32 	%f1009, %f385, %f1231;
	fma.rn.f32 	%f1010, %f1008, 0f00000000, %f1009;
	st.global.f32 	[%rd101+16], %f1010;
	ld.global.f32 	%f1011, [%rd101+20];
	mul.f32 	%f1012, %f385, %f1230;
	fma.rn.f32 	%f1013, %f1011, 0f00000000, %f1012;
	st.global.f32 	[%rd101+20], %f1013;
	ld.global.f32 	%f1014, [%rd101+24];
	mul.f32 	%f1015, %f385, %f1229;
	fma.rn.f32 	%f1016, %f1014, 0f00000000, %f1015;
	st.global.f32 	[%rd101+24], %f1016;
	ld.global.f32 	%f1017, [%rd101+28];
	mul.f32 	%f1018, %f385, %f1228;
	fma.rn.f32 	%f1019, %f1017, 0f00000000, %f1018;
	st.global.f32 	[%rd101+28], %f1019;
	add.s64 	%rd102, %rd101, %rd97;
	ld.global.f32 	%f1020, [%rd102];
	mul.f32 	%f1021, %f385, %f1227;
	fma.rn.f32 	%f1022, %f1020, 0f00000000, %f1021;
	st.global.f32 	[%rd102], %f1022;
	ld.global.f32 	%f1023, [%rd102+4];
	mul.f32 	%f1024, %f385, %f1226;
	fma.rn.f32 	%f1025, %f1023, 0f00000000, %f1024;
	st.global.f32 	[%rd102+4], %f1025;
	ld.global.f32 	%f1026, [%rd102+8];
	mul.f32 	%f1027, %f385, %f1225;
	fma.rn.f32 	%f1028, %f1026, 0f00000000, %f1027;
	st.global.f32 	[%rd102+8], %f1028;
	ld.global.f32 	%f1029, [%rd102+12];
	mul.f32 	%f1030, %f385, %f1224;
	fma.rn.f32 	%f1031, %f1029, 0f00000000, %f1030;
	st.global.f32 	[%rd102+12], %f1031;
	ld.global.f32 	%f1032, [%rd102+16];
	mul.f32 	%f1033, %f385, %f1223;
	fma.rn.f32 	%f1034, %f1032, 0f00000000, %f1033;
	st.global.f32 	[%rd102+16], %f1034;
	ld.global.f32 	%f1035, [%rd102+20];
	mul.f32 	%f1036, %f385, %f1222;
	fma.rn.f32 	%f1037, %f1035, 0f00000000, %f1036;
	st.global.f32 	[%rd102+20], %f1037;
	ld.global.f32 	%f1038, [%rd102+24];
	mul.f32 	%f1039, %f385, %f1221;
	fma.rn.f32 	%f1040, %f1038, 0f00000000, %f1039;
	st.global.f32 	[%rd102+24], %f1040;
	ld.global.f32 	%f1041, [%rd102+28];
	mul.f32 	%f1042, %f385, %f1220;
	fma.rn.f32 	%f1043, %f1041, 0f00000000, %f1042;
	st.global.f32 	[%rd102+28], %f1043;
	add.s64 	%rd103, %rd102, %rd97;
	ld.global.f32 	%f1044, [%rd103];
	mul.f32 	%f1045, %f385, %f1268;
	fma.rn.f32 	%f1046, %f1044, 0f00000000, %f1045;
	st.global.f32 	[%rd103], %f1046;
	ld.global.f32 	%f1047, [%rd103+4];
	mul.f32 	%f1048, %f385, %f1269;
	fma.rn.f32 	%f1049, %f1047, 0f00000000, %f1048;
	st.global.f32 	[%rd103+4], %f1049;
	ld.global.f32 	%f1050, [%rd103+8];
	mul.f32 	%f1051, %f385, %f1270;
	fma.rn.f32 	%f1052, %f1050, 0f00000000, %f1051;
	st.global.f32 	[%rd103+8], %f1052;
	ld.global.f32 	%f1053, [%rd103+12];
	mul.f32 	%f1054, %f385, %f1271;
	fma.rn.f32 	%f1055, %f1053, 0f00000000, %f1054;
	st.global.f32 	[%rd103+12], %f1055;
	ld.global.f32 	%f1056, [%rd103+16];
	mul.f32 	%f1057, %f385, %f1272;
	fma.rn.f32 	%f1058, %f1056, 0f00000000, %f1057;
	st.global.f32 	[%rd103+16], %f1058;
	ld.global.f32 	%f1059, [%rd103+20];
	mul.f32 	%f1060, %f385, %f1273;
	fma.rn.f32 	%f1061, %f1059, 0f00000000, %f1060;
	st.global.f32 	[%rd103+20], %f1061;
	ld.global.f32 	%f1062, [%rd103+24];
	mul.f32 	%f1063, %f385, %f1274;
	fma.rn.f32 	%f1064, %f1062, 0f00000000, %f1063;
	st.global.f32 	[%rd103+24], %f1064;
	ld.global.f32 	%f1065, [%rd103+28];
	mul.f32 	%f1066, %f385, %f1275;
	fma.rn.f32 	%f1067, %f1065, 0f00000000, %f1066;
	st.global.f32 	[%rd103+28], %f1067;
	add.s64 	%rd104, %rd103, %rd97;
	ld.global.f32 	%f1068, [%rd104];
	mul.f32 	%f1069, %f385, %f1276;
	fma.rn.f32 	%f1070, %f1068, 0f00000000, %f1069;
	st.global.f32 	[%rd104], %f1070;
	ld.global.f32 	%f1071, [%rd104+4];
	mul.f32 	%f1072, %f385, %f1277;
	fma.rn.f32 	%f1073, %f1071, 0f00000000, %f1072;
	st.global.f32 	[%rd104+4], %f1073;
	ld.global.f32 	%f1074, [%rd104+8];
	mul.f32 	%f1075, %f385, %f1278;
	fma.rn.f32 	%f1076, %f1074, 0f00000000, %f1075;
	st.global.f32 	[%rd104+8], %f1076;
	ld.global.f32 	%f1077, [%rd104+12];
	mul.f32 	%f1078, %f385, %f1279;
	fma.rn.f32 	%f1079, %f1077, 0f00000000, %f1078;
	st.global.f32 	[%rd104+12], %f1079;
	ld.global.f32 	%f1080, [%rd104+16];
	mul.f32 	%f1081, %f385, %f1280;
	fma.rn.f32 	%f1082, %f1080, 0f00000000, %f1081;
	st.global.f32 	[%rd104+16], %f1082;
	ld.global.f32 	%f1083, [%rd104+20];
	mul.f32 	%f1084, %f385, %f1281;
	fma.rn.f32 	%f1085, %f1083, 0f00000000, %f1084;
	st.global.f32 	[%rd104+20], %f1085;
	ld.global.f32 	%f1086, [%rd104+24];
	mul.f32 	%f1087, %f385, %f1282;
	fma.rn.f32 	%f1088, %f1086, 0f00000000, %f1087;
	st.global.f32 	[%rd104+24], %f1088;
	ld.global.f32 	%f1089, [%rd104+28];
	mul.f32 	%f1090, %f385, %f1283;
	fma.rn.f32 	%f1091, %f1089, 0f00000000, %f1090;
	st.global.f32 	[%rd104+28], %f1091;
	// begin inline asm
	activemask.b32 %r164;
	// end inline asm
	mov.u32 	%r169, _ZZ9matrixMulPKfS0_PfiiiffE12shared_state;
	cvt.u64.u32 	%rd105, %r169;
	cvta.shared.u64 	%rd106, %rd105;
	add.s64 	%rd107, %rd106, 32;
	match.any.sync.b64 	%r47, %rd107, %r164;
	brev.b32 	%r170, %r47;
	bfind.shiftamt.u32 	%r171, %r170;
	// begin inline asm
	mov.u32 %r165, %laneid;
	// end inline asm
	setp.ne.s32 	%p21, %r165, %r171;
	@%p21 bra 	$L__BB0_51;
	popc.b32 	%r174, %r47;
	neg.s32 	%r173, %r174;
	// begin inline asm
	fence.sc.cta;
	// end inline asm
	cvta.shared.u64 	%rd110, %rd105;
	add.s64 	%rd108, %rd110, 32;
	// begin inline asm
	atom.add.acquire.cta.u32 %r172,[%rd108],%r173;
	// end inline asm
	setp.ne.s32 	%p22, %r172, %r174;
	@%p22 bra 	$L__BB0_51;
	// begin inline asm
	mbarrier.inval.shared.b64 [%r169];
	// end inline asm
	add.s32 	%r177, %r169, 8;
	// begin inline asm
	mbarrier.inval.shared.b64 [%r177];
	// end inline asm
	add.s32 	%r178, %r169, 16;
	// begin inline asm
	mbarrier.inval.shared.b64 [%r178];
	// end inline asm
	add.s32 	%r179, %r169, 24;
	// begin inline asm
	mbarrier.inval.shared.b64 [%r179];
	// end inline asm
$L__BB0_51:
	ret;
$L__BB0_52:
	setp.gt.s32 	%p26, %r191, 15;
	@%p26 bra 	$L__BB0_54;
	add.s32 	%r191, %r191, 1;
	bra.uni 	$L__BB0_39;
$L__BB0_54:
	// begin inline asm
	mov.u64 %rd116, %globaltimer;
	// end inline asm
	sub.s64 	%rd23, %rd116, %rd85;
	setp.lt.s64 	%p27, %rd23, 4000000;
	@%p27 bra 	$L__BB0_56;
	mov.b32 	%r182, 1000000;
	// begin inline asm
	nanosleep.u32 %r182;
	// end inline asm
	bra.uni 	$L__BB0_39;
$L__BB0_56:
	setp.lt.s64 	%p28, %rd23, 40000;
	@%p28 bra 	$L__BB0_39;
	shr.s64 	%rd117, %rd23, 63;
	shr.u64 	%rd118, %rd117, 62;
	add.s64 	%rd119, %rd23, %rd118;
	shr.u64 	%rd120, %rd119, 2;
	cvt.u32.u64 	%r183, %rd120;
	// begin inline asm
	nanosleep.u32 %r183;
	// end inline asm
	bra.uni 	$L__BB0_39;
$L__BB0_58:
	setp.gt.s32 	%p23, %r196, 15;
	@%p23 bra 	$L__BB0_60;
	add.s32 	%r196, %r196, 1;
	bra.uni 	$L__BB0_45;
$L__BB0_60:
	// begin inline asm
	mov.u64 %rd111, %globaltimer;
	// end inline asm
	sub.s64 	%rd25, %rd111, %rd87;
	setp.lt.s64 	%p24, %rd25, 4000000;
	@%p24 bra 	$L__BB0_62;
	mov.b32 	%r180, 1000000;
	// begin inline asm
	nanosleep.u32 %r180;
	// end inline asm
	bra.uni 	$L__BB0_45;
$L__BB0_62:
	setp.lt.s64 	%p25, %rd25, 40000;
	@%p25 bra 	$L__BB0_45;
	shr.s64 	%rd112, %rd25, 63;
	shr.u64 	%rd113, %rd112, 62;
	add.s64 	%rd114, %rd25, %rd113;
	shr.u64 	%rd115, %rd114, 2;
	cvt.u32.u64 	%r181, %rd115;
	// begin inline asm
	nanosleep.u32 %r181;
	// end inline asm
	bra.uni 	$L__BB0_45;

}


// ===== COMPILED SASS (sm_100) =====

	.target	sm_100

	.elftype	@"ET_EXEC"


//--------------------- .note.nv.tkinfo           --------------------------
	.section	.note.nv.tkinfo,"",@"SHT_NOTE"
	.sectionflags	@"SHF_NOTE_NV_TKINFO"
	.tkinfo
        /*0018*/ 	.word	0x00000002
        /*0030*/ 	.string	""
        /*0030*/ 	.string	"ptxas"
        /*0030*/ 	.string	"Cuda compilation tools, release 13.0, V13.0.88"
        /*0030*/ 	.string	"Build cuda_13.0.r13.0/compiler.36424714_0"
        /*0030*/ 	.string	"-arch sm_100 -m 64 "



//--------------------- .note.nv.cuinfo           --------------------------
	.section	.note.nv.cuinfo,"",@"SHT_NOTE"
	.sectionflags	@"SHF_NOTE_NV_CUINFO"
        /*0018*/ 	.short	0x0002
        /*001a*/ 	.short	0x0064
        /*001c*/ 	.short	0x0082
	.zero		2


//--------------------- .nv.info                  --------------------------
	.section	.nv.info,"",@"SHT_CUDA_INFO"
	.align	4


	//----- nvinfo : EIATTR_REGCOUNT
	.align		4
        /*0000*/ 	.byte	0x04, 0x2f
        /*0002*/ 	.short	(.L_1 - .L_0)
	.align		4
.L_0:
        /*0004*/ 	.word	index@(_Z9matrixMulPKfS0_Pfiiiff)
        /*0008*/ 	.word	0x00000080


	//----- nvinfo : EIATTR_FRAME_SIZE
	.align		4
.L_1:
        /*000c*/ 	.byte	0x04, 0x11
        /*000e*/ 	.short	(.L_3 - .L_2)
	.align		4
.L_2:
        /*0010*/ 	.word	index@(_Z9matrixMulPKfS0_Pfiiiff)
        /*0014*/ 	.word	0x00000000


	//----- nvinfo : EIATTR_MIN_STACK_SIZE
	.align		4
.L_3:
        /*0018*/ 	.byte	0x04, 0x12
        /*001a*/ 	.short	(.L_5 - .L_4)
	.align		4
.L_4:
        /*001c*/ 	.word	index@(_Z9matrixMulPKfS0_Pfiiiff)
        /*0020*/ 	.word	0x00000000
.L_5:


//--------------------- .nv.compat                --------------------------
	.section	.nv.compat,"",@"SHT_CUDA_COMPAT_INFO"
	.align	4
        /*0000*/ 	.byte	0x02, 0x09, 0x00, 0x00, 0x02, 0x02, 0x01, 0x00, 0x02, 0x05, 0x05, 0x00, 0x03, 0x07, 0x01, 0x01
        /*0010*/ 	.byte	0x02, 0x03, 0x00, 0x00, 0x02, 0x06, 0x01, 0x00, 0x04, 0x0b, 0x08, 0x00, 0x09, 0x00, 0x00, 0x00
        /*0020*/ 	.byte	0x00, 0x00, 0x00, 0x00


//--------------------- .nv.info._Z9matrixMulPKfS0_Pfiiiff --------------------------
	.section	.nv.info._Z9matrixMulPKfS0_Pfiiiff,"",@"SHT_CUDA_INFO"
	.sectionflags	@""
	.align	4


	//----- nvinfo : EIATTR_CUDA_API_VERSION
	.align		4
        /*0000*/ 	.byte	0x04, 0x37
        /*0002*/ 	.short	(.L_7 - .L_6)
.L_6:
        /*0004*/ 	.word	0x00000082


	//----- nvinfo : EIATTR_KPARAM_INFO
	.align		4
.L_7:
        /*0008*/ 	.byte	0x04, 0x17
        /*000a*/ 	.short	(.L_9 - .L_8)
.L_8:
        /*000c*/ 	.word	0x00000000
        /*0010*/ 	.short	0x0007
        /*0012*/ 	.short	0x0028
        /*0014*/ 	.byte	0x00, 0xf0, 0x11, 0x00


	//----- nvinfo : EIATTR_KPARAM_INFO
	.align		4
.L_9:
        /*0018*/ 	.byte	0x04, 0x17
        /*001a*/ 	.short	(.L_11 - .L_10)
.L_10:
        /*001c*/ 	.word	0x00000000
        /*0020*/ 	.short	0x0006
        /*0022*/ 	.short	0x0024
        /*0024*/ 	.byte	0x00, 0xf0, 0x11, 0x00


	//----- nvinfo : EIATTR_KPARAM_INFO
	.align		4
.L_11:
        /*0028*/ 	.byte	0x04, 0x17
        /*002a*/ 	.short	(.L_13 - .L_12)
.L_12:
        /*002c*/ 	.word	0x00000000
        /*0030*/ 	.short	0x0005
        /*0032*/ 	.short	0x0020
        /*0034*/ 	.byte	0x00, 0xf0, 0x11, 0x00


	//----- nvinfo : EIATTR_KPARAM_INFO
	.align		4
.L_13:
        /*0038*/ 	.byte	0x04, 0x17
        /*003a*/ 	.short	(.L_15 - .L_14)
.L_14:
        /*003c*/ 	.word	0x00000000
        /*0040*/ 	.short	0x0004
        /*0042*/ 	.short	0x001c
        /*0044*/ 	.byte	0x00, 0xf0, 0x11, 0x00


	//----- nvinfo : EIATTR_KPARAM_INFO
	.align		4
.L_15:
        /*0048*/ 	.byte	0x04, 0x17
        /*004a*/ 	.short	(.L_17 - .L_16)
.L_16:
        /*004c*/ 	.word	0x00000000
        /*0050*/ 	.short	0x0003
        /*0052*/ 	.short	0x0018
        /*0054*/ 	.byte	0x00, 0xf0, 0x11, 0x00


	//----- nvinfo : EIATTR_KPARAM_INFO
	.align		4
.L_17:
        /*0058*/ 	.byte	0x04, 0x17
        /*005a*/ 	.short	(.L_19 - .L_18)
.L_18:
        /*005c*/ 	.word	0x00000000
        /*0060*/ 	.short	0x0002
        /*0062*/ 	.short	0x0010
        /*0064*/ 	.byte	0x00, 0xf5, 0x21, 0x00


	//----- nvinfo : EIATTR_KPARAM_INFO
	.align		4
.L_19:
        /*0068*/ 	.byte	0x04, 0x17
        /*006a*/ 	.short	(.L_21 - .L_20)
.L_20:
        /*006c*/ 	.word	0x00000000
        /*0070*/ 	.short	0x0001
        /*0072*/ 	.short	0x0008
        /*0074*/ 	.byte	0x00, 0xf5, 0x21, 0x00


	//----- nvinfo : EIATTR_KPARAM_INFO
	.align		4
.L_21:
        /*0078*/ 	.byte	0x04, 0x17
        /*007a*/ 	.short	(.L_23 - .L_22)
.L_22:
        /*007c*/ 	.word	0x00000000
        /*0080*/ 	.short	0x0000
        /*0082*/ 	.short	0x0000
        /*0084*/ 	.byte	0x00, 0xf5, 0x21, 0x00


	//----- nvinfo : EIATTR_SPARSE_MMA_MASK
	.align		4
.L_23:
        /*0088*/ 	.byte	0x03, 0x50
        /*008a*/ 	.short	0x0000


	//----- nvinfo : EIATTR_MAXREG_COUNT
	.align		4
        /*008c*/ 	.byte	0x03, 0x1b
        /*008e*/ 	.short	0x00ff


	//----- nvinfo : EIATTR_NUM_BARRIERS
	.align		4
        /*0090*/ 	.byte	0x02, 0x4c
        /*0092*/ 	.byte	0x01
	.zero		1


	//----- nvinfo : EIATTR_MERCURY_ISA_VERSION
	.align		4
        /*0094*/ 	.byte	0x03, 0x5f
        /*0096*/ 	.short	0x0101


	//----- nvinfo : EIATTR_COOP_GROUP_MASK_REGIDS
	.align		4
        /*0098*/ 	.byte	0x04, 0x29
        /*009a*/ 	.short	(.L_25 - .L_24)


	//   ....[0]....
.L_24:
        /*009c*/ 	.word	0xffffffff


	//   ....[1]....
        /*00a0*/ 	.word	0x0500000b


	//----- nvinfo : EIATTR_COOP_GROUP_INSTR_OFFSETS
	.align		4
.L_25:
        /*00a4*/ 	.byte	0x04, 0x28
        /*00a6*/ 	.short	(.L_27 - .L_26)


	//   ....[0]....
.L_26:
        /*00a8*/ 	.word	0x000002a0


	//   ....[1]....
        /*00ac*/ 	.word	0x00004e60


	//----- nvinfo : EIATTR_VRC_CTA_INIT_COUNT
	.align		4
.L_27:
        /*00b0*/ 	.byte	0x02, 0x4a
	.zero		1
	.zero		1


	//----- nvinfo : EIATTR_MBARRIER_INSTR_OFFSETS
	.align		4
        /*00b4*/ 	.byte	0x04, 0x39
        /*00b6*/ 	.short	(.L_29 - .L_28)


	//   ....[0]....
.L_28:
        /*00b8*/ 	.word	0x00000230
        /*00bc*/ 	.word	0x000000ff
        /*00c0*/ 	.word	0x00000008
        /*00c4*/ 	.short	0x0100
        /*00c6*/ 	.byte	0x0b
	.zero		1


	//   ....[1]....
        /*00c8*/ 	.word	0x00000240
        /*00cc*/ 	.word	0x000000ff
        /*00d0*/ 	.word	0x00000000
        /*00d4*/ 	.short	0x0100
        /*00d6*/ 	.byte	0x0b
	.zero		1


	//   ....[2]....
        /*00d8*/ 	.word	0x00000250
        /*00dc*/ 	.word	0x000000ff
        /*00e0*/ 	.word	0x00000018
        /*00e4*/ 	.short	0x0100
        /*00e6*/ 	.byte	0x0b
	.zero		1


	//   ....[3]....
        /*00e8*/ 	.word	0x00000260
        /*00ec*/ 	.word	0x000000ff
        /*00f0*/ 	.word	0x00000010
        /*00f4*/ 	.short	0x0100
        /*00f6*/ 	.byte	0x0b
	.zero		1


	//   ....[4]....
        /*00f8*/ 	.word	0x00000310
        /*00fc*/ 	.word	0x000000ff
        /*0100*/ 	.word	0x00000008
        /*0104*/ 	.short	0x010a
        /*0106*/ 	.byte	0x09
	.zero		1


	//   ....[5]....
        /*0108*/ 	.word	0x000004a0
        /*010c*/ 	.word	0x000000ff
        /*0110*/ 	.word	0x00000008
        /*0114*/ 	.short	0x010a
        /*0116*/ 	.byte	0x09
	.zero		1


	//   ....[6]....
        /*0118*/ 	.word	0x00000a40
        /*011c*/ 	.word	0x000000ff
        /*0120*/ 	.word	0x00000000
        /*0124*/ 	.short	0x0107
        /*0126*/ 	.byte	0x09
	.zero		1


	//   ....[7]....
        /*0128*/ 	.word	0x00000c80
        /*012c*/ 	.word	0x000000ff
        /*0130*/ 	.word	0x00000000
        /*0134*/ 	.short	0x0101
        /*0136*/ 	.byte	0x09
	.zero		1


	//   ....[8]....
        /*0138*/ 	.word	0x00000ff0
        /*013c*/ 	.word	0x000000ff
        /*0140*/ 	.word	0x00000008
        /*0144*/ 	.short	0x010a
        /*0146*/ 	.byte	0x05
	.zero		1


	//   ....[9]....
        /*0148*/ 	.word	0x00001170
        /*014c*/ 	.word	0x000000ff
        /*0150*/ 	.word	0x00000008
        /*0154*/ 	.short	0x010a
        /*0156*/ 	.byte	0x05
	.zero		1


	//   ....[10]....
        /*0158*/ 	.word	0x00001280
        /*015c*/ 	.word	0x000000ff
        /*0160*/ 	.word	0x00000000
        /*0164*/ 	.short	0x0107
        /*0166*/ 	.byte	0x05
	.zero		1


	//   ....[11]....
        /*0168*/ 	.word	0x000012c0
        /*016c*/ 	.word	0x000000ff
        /*0170*/ 	.word	0x00000000
        /*0174*/ 	.short	0x0101
        /*0176*/ 	.byte	0x05
	.zero		1


	//   ....[12]....
        /*0178*/ 	.word	0x00001380
        /*017c*/ 	.word	0x00000064
        /*0180*/ 	.word	0x00000000
        /*0184*/ 	.short	0x010a
        /*0186*/ 	.byte	0xff
	.zero		1


	//   ....[13]....
        /*0188*/ 	.word	0x00001500
        /*018c*/ 	.word	0x00000064
        /*0190*/ 	.word	0x00000000
        /*0194*/ 	.short	0x010a
        /*0196*/ 	.byte	0xff
	.zero		1


	//   ....[14]....
        /*0198*/ 	.word	0x000027d0
        /*019c*/ 	.word	0x00000064
        /*01a0*/ 	.word	0x00000008
        /*01a4*/ 	.short	0x0101
        /*01a6*/ 	.byte	0xff
	.zero		1


	//   ....[15]....
        /*01a8*/ 	.word	0x00002950
        /*01ac*/ 	.word	0x00000042
        /*01b0*/ 	.word	0x00000000
        /*01b4*/ 	.short	0x010a
        /*01b6*/ 	.byte	0x04
	.zero		1


	//   ....[16]....
        /*01b8*/ 	.word	0x00002ad0
        /*01bc*/ 	.word	0x00000049
        /*01c0*/ 	.word	0x00000000
        /*01c4*/ 	.short	0x010a
        /*01c6*/ 	.byte	0xff
	.zero		1


	//   ....[17]....
        /*01c8*/ 	.word	0x00003e70
        /*01cc*/ 	.word	0x00000049
        /*01d0*/ 	.word	0x00000008
        /*01d4*/ 	.short	0x0101
        /*01d6*/ 	.byte	0xff
	.zero		1


	//   ....[18]....
        /*01d8*/ 	.word	0x000050f0
        /*01dc*/ 	.word	0x0000004a
        /*01e0*/ 	.word	0x00000000
        /*01e4*/ 	.short	0x0108
        /*01e6*/ 	.byte	0xff
	.zero		1


	//   ....[19]....
        /*01e8*/ 	.word	0x00005100
        /*01ec*/ 	.word	0x0000004a
        /*01f0*/ 	.word	0x00000008
        /*01f4*/ 	.short	0x0108
        /*01f6*/ 	.byte	0xff
	.zero		1


	//   ....[20]....
        /*01f8*/ 	.word	0x00005110
        /*01fc*/ 	.word	0x0000004a
        /*0200*/ 	.word	0x00000010
        /*0204*/ 	.short	0x0108
        /*0206*/ 	.byte	0xff
	.zero		1


	//   ....[21]....
        /*0208*/ 	.word	0x00005120
        /*020c*/ 	.word	0x0000004a
        /*0210*/ 	.word	0x00000018
        /*0214*/ 	.short	0x0108
        /*0216*/ 	.byte	0xff
	.zero		1


	//----- nvinfo : EIATTR_NUM_MBARRIERS
	.align		4
.L_29:
        /*0218*/ 	.byte	0x03, 0x38
        /*021a*/ 	.short	0x0004


	//----- nvinfo : EIATTR_EXIT_INSTR_OFFSETS
	.align		4
        /*021c*/ 	.byte	0x04, 0x1c
        /*021e*/ 	.short	(.L_31 - .L_30)


	//   ....[0]....
.L_30:
        /*0220*/ 	.word	0x00005030


	//   ....[1]....
        /*0224*/ 	.word	0x000050e0


	//   ....[2]....
        /*0228*/ 	.word	0x00005130


	//----- nvinfo : EIATTR_CRS_STACK_SIZE
	.align		4
.L_31:
        /*022c*/ 	.byte	0x04, 0x1e
        /*022e*/ 	.short	(.L_33 - .L_32)
.L_32:
        /*0230*/ 	.word	0x00000000


	//----- nvinfo : EIATTR_CBANK_PARAM_SIZE
	.align		4
.L_33:
        /*0234*/ 	.byte	0x03, 0x19
        /*0236*/ 	.short	0x002c


	//----- nvinfo : EIATTR_PARAM_CBANK
	.align		4
        /*0238*/ 	.byte	0x04, 0x0a
        /*023a*/ 	.short	(.L_35 - .L_34)
	.align		4
.L_34:
        /*023c*/ 	.word	index@(.nv.constant0._Z9matrixMulPKfS0_Pfiiiff)
        /*0240*/ 	.short	0x0380
        /*0242*/ 	.short	0x002c


	//----- nvinfo : EIATTR_SW_WAR
	.align		4
.L_35:
        /*0244*/ 	.byte	0x04, 0x36
        /*0246*/ 	.short	(.L_37 - .L_36)
.L_36:
        /*0248*/ 	.word	0x00000008
.L_37:


//--------------------- .nv.callgraph             --------------------------
	.section	.nv.callgraph,"",@"SHT_CUDA_CALLGRAPH"
	.align	4
	.sectionentsize	8
	.align		4
        /*0000*/ 	.word	0x00000000
	.align		4
        /*0004*/ 	.word	0xffffffff
	.align		4
        /*0008*/ 	.word	0x00000000
	.align		4
        /*000c*/ 	.word	0xfffffffe
	.align		4
        /*0010*/ 	.word	0x00000000
	.align		4
        /*0014*/ 	.word	0xfffffffd
	.align		4
        /*0018*/ 	.word	0x00000000
	.align		4
        /*001c*/ 	.word	0xfffffffc


//--------------------- .text._Z9matrixMulPKfS0_Pfiiiff --------------------------
	.section	.text._Z9matrixMulPKfS0_Pfiiiff,"ax",@progbits
	.align	128
        .global         _Z9matrixMulPKfS0_Pfiiiff
        .type           _Z9matrixMulPKfS0_Pfiiiff,@function
        .size           _Z9matrixMulPKfS0_Pfiiiff,(.L_x_27 - _Z9matrixMulPKfS0_Pfiiiff)
        .other          _Z9matrixMulPKfS0_Pfiiiff,@"STO_CUDA_ENTRY STV_DEFAULT"
_Z9matrixMulPKfS0_Pfiiiff:
.text._Z9matrixMulPKfS0_Pfiiiff:
[----:B------:R-:W-:Y:S01]  /*0000*/  LDC R1, c[0x0][0x37c] ;  /* 0x0000df00ff017b82 */ /* 0x000fe20000000800 */
[----:B------:R-:W0:Y:S01]  /*0010*/  S2R R0, SR_TID.Y ;  /* 0x0000000000007919 */ /* 0x000e220000002200 */
[----:B------:R-:W1:Y:S06]  /*0020*/  LDCU UR5, c[0x0][0x360] ;  /* 0x00006c00ff0577ac */ /* 0x000e6c0008000800 */
[----:B------:R-:W1:Y:S01]  /*0030*/  S2UR UR6, SR_CTAID.X ;  /* 0x00000000000679c3 */ /* 0x000e620000002500 */
[----:B------:R-:W-:Y:S01]  /*0040*/  BSSY.RECONVERGENT B0, `(.L_x_0) ;  /* 0x0000025000007945 */ /* 0x000fe20003800200 */
[----:B------:R-:W0:Y:S01]  /*0050*/  S2R R5, SR_TID.Z ;  /* 0x0000000000057919 */ /* 0x000e220000002300 */
[----:B------:R-:W2:Y:S01]  /*0060*/  LDCU UR9, c[0x0][0x364] ;  /* 0x00006c80ff0977ac */ /* 0x000ea20008000800 */
[----:B------:R-:W3:Y:S01]  /*0070*/  S2R R3, SR_TID.X ;  /* 0x0000000000037919 */ /* 0x000ee20000002100 */
[----:B------:R-:W4:Y:S03]  /*0080*/  LDCU.64 UR14, c[0x0][0x358] ;  /* 0x00006b00ff0e77ac */ /* 0x000f260008000a00 */
[----:B------:R-:W2:Y:S01]  /*0090*/  S2UR UR4, SR_CTAID.Y ;  /* 0x00000000000479c3 */ /* 0x000ea20000002600 */
[----:B-1----:R-:W-:-:S04]  /*00a0*/  UIMAD UR6, UR6, UR5, URZ ;  /* 0x00000005060672a4 */ /* 0x002fc8000f8e02ff */
[----:B------:R-:W-:Y:S02]  /*00b0*/  UIMAD.WIDE.U32 UR6, UR6, 0x8, URZ ;  /* 0x00000008060678a5 */ /* 0x000fe4000f8e00ff */
[----:B--2---:R-:W-:Y:S02]  /*00c0*/  UIMAD UR4, UR4, UR9, URZ ;  /* 0x00000009040472a4 */ /* 0x004fe4000f8e02ff */
[--C-:B0-----:R-:W-:Y:S01]  /*00d0*/  IMAD R2, R5, UR9, R0.reuse ;  /* 0x0000000905027c24 */ /* 0x101fe2000f8e0200 */
[----:B------:R-:W-:Y:S02]  /*00e0*/  UIMAD UR9, UR5, UR9, URZ ;  /* 0x00000009050972a4 */ /* 0x000fe4000f8e02ff */
[----:B------:R-:W-:Y:S01]  /*00f0*/  USHF.L.U32 UR8, UR4, 0x3, URZ ;  /* 0x0000000304087899 */ /* 0x000fe200080006ff */
[----:B------:R-:W-:Y:S02]  /*0100*/  IMAD R2, R2, UR5, RZ ;  /* 0x0000000502027c24 */ /* 0x000fe4000f8e02ff */
[----:B---3--:R-:W-:-:S03]  /*0110*/  IMAD R107, R3, UR5, R0 ;  /* 0x00000005036b7c24 */ /* 0x008fc6000f8e0200 */
[----:B------:R-:W-:-:S13]  /*0120*/  LOP3.LUT P0, R86, R2, RZ, R3, 0xfa, !PT ;  /* 0x000000ff02567212 */ /* 0x000fda000780fa03 */
[----:B----4-:R-:W-:Y:S05]  /*0130*/  @P0 BRA `(.L_x_1) ;  /* 0x0000000000540947 */ /* 0x010fea0003800000 */
[----:B------:R-:W0:Y:S01]  /*0140*/  S2UR UR11, SR_CgaCtaId ;  /* 0x00000000000b79c3 */ /* 0x000e220000008800 */
[----:B------:R-:W1:Y:S01]  /*0150*/  LDCU UR10, c[0x0][0x368] ;  /* 0x00006d00ff0a77ac */ /* 0x000e620008000800 */
[----:B------:R-:W-:-:S06]  /*0160*/  UMOV UR4, 0x400 ;  /* 0x0000040000047882 */ /* 0x000fcc0000000000 */
[----:B------:R-:W2:Y:S01]  /*0170*/  S2UR UR12, SR_SWINHI ;  /* 0x00000000000c79c3 */ /* 0x000ea20000002f00 */
[----:B-1----:R-:W-:-:S04]  /*0180*/  UIMAD UR10, UR9, UR10, URZ ;  /* 0x0000000a090a72a4 */ /* 0x002fc8000f8e02ff */
[----:B------:R-:W-:-:S04]  /*0190*/  UIADD3 UR16, UPT, UPT, -UR10, 0x100000, URZ ;  /* 0x001000000a107890 */ /* 0x000fc8000fffe1ff */
[----:B------:R-:W-:Y:S02]  /*01a0*/  USHF.L.U32 UR17, UR16, 0xb, URZ ;  /* 0x0000000b10117899 */ /* 0x000fe400080006ff */
[----:B------:R-:W-:Y:S02]  /*01b0*/  USHF.L.U32 UR16, UR16, 0x1, URZ ;  /* 0x0000000110107899 */ /* 0x000fe400080006ff */
[----:B0-----:R-:W-:Y:S01]  /*01c0*/  ULEA UR11, UR11, UR4, 0x18 ;  /* 0x000000040b0b7291 */ /* 0x001fe2000f8ec0ff */
[----:B------:R-:W-:-:S06]  /*01d0*/  MOV R7, UR10 ;  /* 0x0000000a00077c02 */ /* 0x000fcc0008000f00 */
[----:B------:R-:W-:Y:S01]  /*01e0*/  UMOV UR4, UR11 ;  /* 0x0000000b00047c82 */ /* 0x000fe20008000000 */
[----:B--2---:R-:W-:Y:S01]  /*01f0*/  UMOV UR5, UR12 ;  /* 0x0000000c00057c82 */ /* 0x004fe20008000000 */
[----:B------:R-:W-:Y:S02]  /*0200*/  MOV R4, UR4 ;  /* 0x0000000400047c02 */ /* 0x000fe40008000f00 */
[----:B------:R-:W-:Y:S01]  /*0210*/  MOV R5, UR5 ;  /* 0x0000000500057c02 */ /* 0x000fe20008000f00 */
[----:B------:R-:W0:Y:S02]  /*0220*/  FENCE.VIEW.ASYNC.S ;  /* 0x00000000000073c6 */ /* 0x000e240000000000 */
[----:B0-----:R0:W1:Y:S01]  /*0230*/  SYNCS.EXCH.64 URZ, [UR11+0x8], UR16 ;  /* 0x000008100bff75b2 */ /* 0x0010620008000100 */
[----:B------:R0:W1:Y:S01]  /*0240*/  SYNCS.EXCH.64 URZ, [UR11], UR16 ;  /* 0x000000100bff75b2 */ /* 0x0000620008000100 */
[----:B------:R0:W1:Y:S01]  /*0250*/  SYNCS.EXCH.64 URZ, [UR11+0x18], UR16 ;  /* 0x000018100bff75b2 */ /* 0x0000620008000100 */
[----:B------:R0:W1:Y:S02]  /*0260*/  SYNCS.EXCH.64 URZ, [UR11+0x10], UR16 ;  /* 0x000010100bff75b2 */ /* 0x0000640008000100 */
[----:B-1----:R0:W-:Y:S01]  /*0270*/  ST.E.STRONG.SM desc[UR14][R4.64+0x20], R7 ;  /* 0x0000200704007985 */ /* 0x0021e2000c10b90e */
[----:B------:R-:W-:Y:S01]  /*0280*/  NOP ;  /* 0x0000000000007918 */ /* 0x000fe20000000000 */
.L_x_1:
[----:B0-----:R-:W-:Y:S05]  /*0290*/  BSYNC.RECONVERGENT B0 ;  /* 0x0000000000007941 */ /* 0x001fea0003800200 */
.L_x_0:
[----:B------:R-:W-:Y:S01]  /*02a0*/  BAR.SYNC.DEFER_BLOCKING 0x0 ;  /* 0x0000000000007b1d */ /* 0x000fe20000010000 */
[----:B------:R-:W-:-:S07]  /*02b0*/  CS2R R4, SR_GLOBALTIMERLO ;  /* 0x0000000000047805 */ /* 0x000fce0000015200 */
[----:B------:R-:W0:Y:S01]  /*02c0*/  S2UR UR5, SR_CgaCtaId ;  /* 0x00000000000579c3 */ /* 0x000e220000008800 */
[----:B------:R-:W-:Y:S01]  /*02d0*/  HFMA2 R2, -RZ, RZ, 0, 5.9604644775390625e-08 ;  /* 0x00000001ff027431 */ /* 0x000fe200000001ff */
[----:B------:R-:W-:-:S04]  /*02e0*/  UMOV UR4, 0x400 ;  /* 0x0000040000047882 */ /* 0x000fc80000000000 */
[----:B------:R-:W-:Y:S01]  /*02f0*/  SHF.L.U32 R2, R2, 0x1f, RZ ;  /* 0x0000001f02027819 */ /* 0x000fe200000006ff */
[----:B0-----:R-:W-:-:S09]  /*0300*/  ULEA UR9, UR5, UR4, 0x18 ;  /* 0x0000000405097291 */ /* 0x001fd2000f8ec0ff */
[----:B------:R-:W0:Y:S02]  /*0310*/  SYNCS.PHASECHK.TRANS64.TRYWAIT P0, [UR9+0x8], R2 ;  /* 0x00000802ff0075a7 */ /* 0x000e240008001109 */
[----:B0-----:R-:W-:Y:S05]  /*0320*/  @P0 BRA `(.L_x_2) ;  /* 0x0000000000640947 */ /* 0x001fea0003800000 */
[----:B------:R-:W-:Y:S01]  /*0330*/  MOV R8, 0x1 ;  /* 0x0000000100087802 */ /* 0x000fe20000000f00 */
[----:B------:R-:W-:-:S03]  /*0340*/  UMOV UR4, URZ ;  /* 0x000000ff00047c82 */ /* 0x000fc60008000000 */
[----:B------:R-:W-:-:S07]  /*0350*/  SHF.L.U32 R8, R8, 0x1f, RZ ;  /* 0x0000001f08087819 */ /* 0x000fce00000006ff */
.L_x_5:
[----:B------:R-:W-:-:S11]  /*0360*/  UISETP.GT.AND UP0, UPT, UR4, 0xf, UPT ;  /* 0x0000000f0400788c */ /* 0x000fd6000bf04270 */
[----:B------:R-:W-:Y:S01]  /*0370*/  @!UP0 UIADD3 UR4, UPT, UPT, UR4, 0x1, URZ ;  /* 0x0000000104048890 */ /* 0x000fe2000fffe0ff */
[----:B------:R-:W-:Y:S11]  /*0380*/  BRA.U !UP0, `(.L_x_3) ;  /* 0x0000000108447547 */ /* 0x000ff6000b800000 */
[----:B------:R-:W-:-:S06]  /*0390*/  CS2R R6, SR_GLOBALTIMERLO ;  /* 0x0000000000067805 */ /* 0x000fcc0000015200 */
[----:B------:R-:W-:-:S04]  /*03a0*/  IADD3 R9, P0, PT, -R4, R6, RZ ;  /* 0x0000000604097210 */ /* 0x000fc80007f1e1ff */
[----:B------:R-:W-:Y:S02]  /*03b0*/  IADD3.X R7, PT, PT, ~R5, R7, RZ, P0, !PT ;  /* 0x0000000705077210 */ /* 0x000fe400007fe5ff */
[----:B------:R-:W-:-:S04]  /*03c0*/  ISETP.GE.U32.AND P0, PT, R9, 0x3d0900, PT ;  /* 0x003d09000900780c */ /* 0x000fc80003f06070 */
[----:B------:R-:W-:-:S13]  /*03d0*/  ISETP.GE.AND.EX P0, PT, R7, RZ, PT, P0 ;  /* 0x000000ff0700720c */ /* 0x000fda0003f06300 */
[----:B------:R-:W-:Y:S05]  /*03e0*/  @!P0 BRA `(.L_x_4) ;  /* 0x0000000000088947 */ /* 0x000fea0003800000 */
[----:B------:R-:W-:Y:S05]  /*03f0*/  NANOSLEEP 0xf4240 ;  /* 0x000f42400000795d */ /* 0x000fea0003800000 */
[----:B------:R-:W-:Y:S05]  /*0400*/  BRA `(.L_x_3) ;  /* 0x0000000000247947 */ /* 0x000fea0003800000 */
.L_x_4:
[----:B------:R-:W-:-:S04]  /*0410*/  ISETP.GE.U32.AND P0, PT, R9, 0x9c40, PT ;  /* 0x00009c400900780c */ /* 0x000fc80003f06070 */
[----:B------:R-:W-:-:S13]  /*0420*/  ISETP.GE.AND.EX P0, PT, R7, RZ, PT, P0 ;  /* 0x000000ff0700720c */ /* 0x000fda0003f06300 */
[----:B------:R-:W-:Y:S05]  /*0430*/  @!P0 BRA `(.L_x_3) ;  /* 0x0000000000188947 */ /* 0x000fea0003800000 */
[----:B------:R-:W-:-:S04]  /*0440*/  SHF.R.S32.HI R2, RZ, 0x1f, R7 ;  /* 0x0000001fff027819 */ /* 0x000fc80000011407 */
[----:B------:R-:W-:-:S04]  /*0450*/  LEA.HI R2, P0, R2, R9, RZ, 0x2 ;  /* 0x0000000902027211 */ /* 0x000fc800078110ff */
[----:B------:R-:W-:-:S04]  /*0460*/  IADD3.X R7, PT, PT, RZ, R7, RZ, P0, !PT ;  /* 0x00000007ff077210 */ /* 0x000fc800007fe4ff */
[----:B------:R-:W-:-:S04]  /*0470*/  SHF.R.U64 R2, R2, 0x2, R7 ;  /* 0x0000000202027819 */ /* 0x000fc80000001207 */
[----:B------:R-:W-:Y:S05]  /*0480*/  NANOSLEEP R2 ;  /* 0x000000020000735d */ /* 0x000fea0003800000 */
[----:B------:R-:W-:Y:S01]  /*0490*/  NOP ;  /* 0x0000000000007918 */ /* 0x000fe20000000000 */
.L_x_3:
[----:B------:R-:W0:Y:S02]  /*04a0*/  SYNCS.PHASECHK.TRANS64.TRYWAIT P0, [UR9+0x8], R8 ;  /* 0x00000808ff0075a7 */ /* 0x000e240008001109 */
[----:B0-----:R-:W-:Y:S05]  /*04b0*/  @!P0 BRA `(.L_x_5) ;  /* 0xfffffffc00a88947 */ /* 0x001fea000383ffff */
.L_x_2:
[----:B------:R-:W0:Y:S01]  /*04c0*/  LDCU UR4, c[0x0][0x39c] ;  /* 0x00007380ff0477ac */ /* 0x000e220008000800 */
[----:B------:R-:W-:Y:S01]  /*04d0*/  SHF.R.U32.HI R65, RZ, 0x7, R107 ;  /* 0x00000007ff417819 */ /* 0x000fe2000001166b */
[----:B------:R-:W1:Y:S01]  /*04e0*/  LDC R71, c[0x0][0x3a0] ;  /* 0x0000e800ff477b82 */ /* 0x000e620000000800 */
[C---:B------:R-:W-:Y:S01]  /*04f0*/  LOP3.LUT R62, R107.reuse, 0x7f, RZ, 0xc0, !PT ;  /* 0x0000007f6b3e7812 */ /* 0x040fe200078ec0ff */
[----:B------:R-:W2:Y:S01]  /*0500*/  LDCU.64 UR12, c[0x0][0x388] ;  /* 0x00007100ff0c77ac */ /* 0x000ea20008000a00 */
[C---:B------:R-:W-:Y:S01]  /*0510*/  IADD3 R69, PT, PT, R107.reuse, 0x200, RZ ;  /* 0x000002006b457810 */ /* 0x040fe20007ffe0ff */
[----:B------:R-:W-:Y:S01]  /*0520*/  BSSY.RECONVERGENT B0, `(.L_x_6) ;  /* 0x0000051000007945 */ /* 0x000fe20003800200 */
[----:B------:R-:W-:Y:S01]  /*0530*/  IADD3 R2, PT, PT, R62, UR8, RZ ;  /* 0x000000083e027c10 */ /* 0x000fe2000fffe0ff */
[----:B------:R-:W-:Y:S01]  /*0540*/  UMOV UR5, 0x400 ;  /* 0x0000040000057882 */ /* 0x000fe20000000000 */
[----:B------:R-:W-:Y:S01]  /*0550*/  SHF.R.U32.HI R69, RZ, 0x7, R69 ;  /* 0x00000007ff457819 */ /* 0x000fe20000011645 */
[----:B------:R-:W3:Y:S01]  /*0560*/  S2UR UR10, SR_CgaCtaId ;  /* 0x00000000000a79c3 */ /* 0x000ee20000008800 */
[----:B------:R-:W-:-:S02]  /*0570*/  IADD3 R67, PT, PT, R107, 0x100, RZ ;  /* 0x000001006b437810 */ /* 0x000fc40007ffe0ff */
[----:B------:R-:W-:Y:S02]  /*0580*/  IADD3 R73, PT, PT, R107, 0x300, RZ ;  /* 0x000003006b497810 */ /* 0x000fe40007ffe0ff */
[----:B------:R-:W-:Y:S02]  /*0590*/  SHF.R.U32.HI R67, RZ, 0x7, R67 ;  /* 0x00000007ff437819 */ /* 0x000fe40000011643 */
[----:B------:R-:W-:Y:S01]  /*05a0*/  SHF.R.U32.HI R73, RZ, 0x7, R73 ;  /* 0x00000007ff497819 */ /* 0x000fe20000011649 */
[----:B0-----:R-:W-:Y:S01]  /*05b0*/  IMAD R5, R65, UR4, RZ ;  /* 0x0000000441057c24 */ /* 0x001fe2000f8e02ff */
[----:B------:R-:W-:Y:S01]  /*05c0*/  MOV R64, RZ ;  /* 0x000000ff00407202 */ /* 0x000fe20000000f00 */
[----:B------:R-:W-:Y:S02]  /*05d0*/  IMAD R9, R69, UR4, RZ ;  /* 0x0000000445097c24 */ /* 0x000fe4000f8e02ff */
[----:B------:R-:W-:Y:S01]  /*05e0*/  IMAD R7, R67, UR4, RZ ;  /* 0x0000000443077c24 */ /* 0x000fe2000f8e02ff */
[----:B------:R-:W-:Y:S01]  /*05f0*/  IADD3 R4, P0, PT, R2, R5, RZ ;  /* 0x0000000502047210 */ /* 0x000fe20007f1e0ff */
[----:B-1----:R-:W-:-:S03]  /*0600*/  IMAD R62, R62, R71, RZ ;  /* 0x000000473e3e7224 */ /* 0x002fc600078e02ff */
[----:B------:R-:W-:Y:S01]  /*0610*/  LEA.HI.X.SX32 R11, R5, RZ, 0x1, P0 ;  /* 0x000000ff050b7211 */ /* 0x000fe200000f0eff */
[----:B------:R-:W-:Y:S01]  /*0620*/  IMAD R75, R71, UR7, RZ ;  /* 0x00000007474b7c24 */ /* 0x000fe2000f8e02ff */
[----:B--2---:R-:W-:Y:S02]  /*0630*/  LEA R108, P1, R4, UR12, 0x2 ;  /* 0x0000000c046c7c11 */ /* 0x004fe4000f8210ff */
[----:B------:R-:W-:Y:S02]  /*0640*/  ISETP.NE.AND P0, PT, R86, RZ, PT ;  /* 0x000000ff5600720c */ /* 0x000fe40003f05270 */
[----:B------:R-:W-:Y:S02]  /*0650*/  LEA.HI.X R109, R4, UR13, R11, 0x2, P1 ;  /* 0x0000000d046d7c11 */ /* 0x000fe400088f140b */
[----:B------:R-:W-:Y:S02]  /*0660*/  ISETP.NE.AND P1, PT, R86, RZ, PT ;  /* 0x000000ff5600720c */ /* 0x000fe40003f25270 */
[----:B------:R-:W-:-:S02]  /*0670*/  IADD3 R4, P3, PT, R2, R9, RZ ;  /* 0x0000000902047210 */ /* 0x000fc40007f7e0ff */
[----:B------:R-:W-:Y:S02]  /*0680*/  IADD3 R5, P2, PT, R2, R7, RZ ;  /* 0x0000000702057210 */ /* 0x000fe40007f5e0ff */
[----:B------:R-:W-:Y:S02]  /*0690*/  LEA.HI.X.SX32 R9, R9, RZ, 0x1, P3 ;  /* 0x000000ff09097211 */ /* 0x000fe400018f0eff */
[C---:B------:R-:W-:Y:S01]  /*06a0*/  LEA R58, P3, R4.reuse, UR12, 0x2 ;  /* 0x0000000c043a7c11 */ /* 0x040fe2000f8610ff */
[----:B------:R-:W0:Y:S01]  /*06b0*/  @!P0 LDC.64 R10, c[0x0][0x380] ;  /* 0x0000e000ff0a8b82 */ /* 0x000e220000000a00 */
[----:B------:R-:W-:Y:S01]  /*06c0*/  LEA.HI.X.SX32 R6, R7, RZ, 0x1, P2 ;  /* 0x000000ff07067211 */ /* 0x000fe200010f0eff */
[----:B------:R-:W-:Y:S01]  /*06d0*/  IMAD R7, R73, UR4, RZ ;  /* 0x0000000449077c24 */ /* 0x000fe2000f8e02ff */
[----:B------:R-:W-:Y:S01]  /*06e0*/  LEA.HI.X R59, R4, UR13, R9, 0x2, P3 ;  /* 0x0000000d043b7c11 */ /* 0x000fe200098f1409 */
[----:B------:R-:W-:Y:S01]  /*06f0*/  UIADD3 UR4, UPT, UPT, UR5, 0x28, URZ ;  /* 0x0000002805047890 */ /* 0x000fe2000fffe0ff */
[----:B------:R-:W-:Y:S01]  /*0700*/  SHF.R.S32.HI R4, RZ, 0x1f, R71 ;  /* 0x0000001fff047819 */ /* 0x000fe20000011447 */
[----:B------:R-:W-:Y:S01]  /*0710*/  UIADD3 UR5, UPT, UPT, UR5, 0x2028, URZ ;  /* 0x0000202805057890 */ /* 0x000fe2000fffe0ff */
[C---:B------:R-:W-:Y:S01]  /*0720*/  LEA R60, P2, R5.reuse, UR12, 0x2 ;  /* 0x0000000c053c7c11 */ /* 0x040fe2000f8410ff */
[----:B------:R-:W1:Y:S01]  /*0730*/  @!P1 LDC.64 R14, c[0x0][0x380] ;  /* 0x0000e000ff0e9b82 */ /* 0x000e620000000a00 */
[----:B------:R-:W-:Y:S01]  /*0740*/  SHF.R.S32.HI R63, RZ, 0x1f, R62 ;  /* 0x0000001fff3f7819 */ /* 0x000fe2000001143e */
[----:B------:R-:W-:Y:S01]  /*0750*/  IMAD R13, R4, UR6, R75 ;  /* 0x00000006040d7c24 */ /* 0x000fe2000f8e024b */
[----:B------:R-:W-:Y:S01]  /*0760*/  LEA.HI.X R61, R5, UR13, R6, 0x2, P2 ;  /* 0x0000000d053d7c11 */ /* 0x000fe200090f1406 */
[----:B---3--:R-:W-:Y:S01]  /*0770*/  ULEA UR4, UR10, UR4, 0x18 ;  /* 0x000000040a047291 */ /* 0x008fe2000f8ec0ff */
[----:B------:R-:W-:Y:S01]  /*0780*/  IADD3 R2, P2, PT, R2, R7, RZ ;  /* 0x0000000702027210 */ /* 0x000fe20007f5e0ff */
[----:B------:R-:W-:Y:S01]  /*0790*/  IMAD.WIDE.U32 R4, R71, UR6, R62 ;  /* 0x0000000647047c25 */ /* 0x000fe2000f8e003e */
[----:B------:R-:W-:Y:S01]  /*07a0*/  ULEA UR5, UR10, UR5, 0x18 ;  /* 0x000000050a057291 */ /* 0x000fe2000f8ec0ff */
[----:B------:R-:W2:Y:S01]  /*07b0*/  @!P1 LDC.64 R16, c[0x0][0x380] ;  /* 0x0000e000ff109b82 */ /* 0x000ea20000000a00 */
[----:B------:R-:W-:-:S02]  /*07c0*/  LEA.HI.X.SX32 R7, R7, RZ, 0x1, P2 ;  /* 0x000000ff07077211 */ /* 0x000fc400010f0eff */
[C---:B------:R-:W-:Y:S02]  /*07d0*/  LEA R56, P3, R2.reuse, UR12, 0x2 ;  /* 0x0000000c02387c11 */ /* 0x040fe4000f8610ff */
[----:B------:R-:W-:Y:S02]  /*07e0*/  IADD3 R13, PT, PT, R5, R13, RZ ;  /* 0x0000000d050d7210 */ /* 0x000fe40007ffe0ff */
[----:B------:R-:W-:Y:S01]  /*07f0*/  @!P0 IADD3 R5, P2, PT, R65, R4, RZ ;  /* 0x0000000441058210 */ /* 0x000fe20007f5e0ff */
[----:B------:R-:W3:Y:S01]  /*0800*/  @!P1 LDC.64 R18, c[0x0][0x380] ;  /* 0x0000e000ff129b82 */ /* 0x000ee20000000a00 */
[----:B------:R-:W-:Y:S02]  /*0810*/  LEA.HI.X R57, R2, UR13, R7, 0x2, P3 ;  /* 0x0000000d02397c11 */ /* 0x000fe400098f1407 */
[----:B------:R-:W-:Y:S02]  /*0820*/  @!P0 IADD3.X R8, PT, PT, RZ, R13, RZ, P2, !PT ;  /* 0x0000000dff088210 */ /* 0x000fe400017fe4ff */
[----:B0-----:R-:W-:-:S02]  /*0830*/  @!P0 LEA R6, P3, R5, R10, 0x2 ;  /* 0x0000000a05068211 */ /* 0x001fc400078610ff */
[-C--:B------:R-:W-:Y:S02]  /*0840*/  @!P1 IADD3 R9, P4, PT, R67, R4.reuse, RZ ;  /* 0x0000000443099210 */ /* 0x080fe40007f9e0ff */
[----:B------:R-:W-:Y:S02]  /*0850*/  @!P1 IADD3 R2, P5, PT, R69, R4, RZ ;  /* 0x0000000445029210 */ /* 0x000fe40007fbe0ff */
[----:B------:R-:W-:Y:S02]  /*0860*/  @!P0 LEA.HI.X R7, R5, R11, R8, 0x2, P3 ;  /* 0x0000000b05078211 */ /* 0x000fe400018f1408 */
[----:B------:R-:W-:Y:S02]  /*0870*/  LEA R105, R107, UR4, 0x2 ;  /* 0x000000046b697c11 */ /* 0x000fe4000f8e10ff */
[-C--:B------:R-:W-:Y:S02]  /*0880*/  @!P1 IADD3.X R12, PT, PT, RZ, R13.reuse, RZ, P4, !PT ;  /* 0x0000000dff0c9210 */ /* 0x080fe400027fe4ff */
[----:B------:R-:W-:Y:S01]  /*0890*/  @!P1 IADD3.X R5, PT, PT, RZ, R13, RZ, P5, !PT ;  /* 0x0000000dff059210 */ /* 0x000fe20002ffe4ff */
[----:B------:R-:W-:Y:S01]  /*08a0*/  @!PT LDS RZ, [RZ] ;  /* 0x00000000fffff984 */ /* 0x000fe20000000800 */
[----:B------:R-:W-:Y:S01]  /*08b0*/  @!PT LDS RZ, [RZ] ;  /* 0x00000000fffff984 */ /* 0x000fe20000000800 */
[----:B------:R-:W-:Y:S01]  /*08c0*/  @!PT LDS RZ, [RZ] ;  /* 0x00000000fffff984 */ /* 0x000fe20000000800 */
[----:B------:R0:W-:Y:S01]  /*08d0*/  @!P0 LDGSTS.E [R105], desc[UR14][R6.64] ;  /* 0x0000000006698fae */ /* 0x0001e2000b9a100e */
[----:B-1----:R-:W-:-:S02]  /*08e0*/  @!P1 LEA R8, P3, R9, R14, 0x2 ;  /* 0x0000000e09089211 */ /* 0x002fc400078610ff */
[C---:B--2---:R-:W-:Y:S02]  /*08f0*/  @!P1 LEA R10, P4, R2.reuse, R16, 0x2 ;  /* 0x00000010020a9211 */ /* 0x044fe400078810ff */
[----:B------:R-:W-:Y:S02]  /*0900*/  @!P1 IADD3 R4, P2, PT, R73, R4, RZ ;  /* 0x0000000449049210 */ /* 0x000fe40007f5e0ff */
[----:B------:R-:W-:Y:S02]  /*0910*/  @!P1 LEA.HI.X R9, R9, R15, R12, 0x2, P3 ;  /* 0x0000000f09099211 */ /* 0x000fe400018f140c */
[----:B------:R-:W-:Y:S02]  /*0920*/  @!P1 LEA.HI.X R11, R2, R17, R5, 0x2, P4 ;  /* 0x00000011020b9211 */ /* 0x000fe400020f1405 */
[----:B------:R-:W-:Y:S02]  /*0930*/  LEA R107, R107, UR5, 0x2 ;  /* 0x000000056b6b7c11 */ /* 0x000fe4000f8e10ff */
[----:B------:R-:W-:-:S02]  /*0940*/  @!P1 IADD3.X R2, PT, PT, RZ, R13, RZ, P2, !PT ;  /* 0x0000000dff029210 */ /* 0x000fc400017fe4ff */
[C---:B---3--:R-:W-:Y:S01]  /*0950*/  @!P1 LEA R12, P0, R4.reuse, R18, 0x2 ;  /* 0x00000012040c9211 */ /* 0x048fe200078010ff */
[----:B------:R0:W-:Y:S03]  /*0960*/  @!P1 LDGSTS.E [R107], desc[UR14][R108.64] ;  /* 0x000000006c6b9fae */ /* 0x0001e6000b9a100e */
[----:B------:R-:W-:Y:S01]  /*0970*/  @!P1 LEA.HI.X R13, R4, R19, R2, 0x2, P0 ;  /* 0x00000013040d9211 */ /* 0x000fe200000f1402 */
[----:B------:R0:W-:Y:S01]  /*0980*/  @!P1 LDGSTS.E [R105+0x400], desc[UR14][R8.64] ;  /* 0x0040000008699fae */ /* 0x0001e2000b9a100e */
[----:B------:R-:W-:-:S03]  /*0990*/  MOV R4, RZ ;  /* 0x000000ff00047202 */ /* 0x000fc60000000f00 */
[----:B------:R0:W-:Y:S04]  /*09a0*/  @!P1 LDGSTS.E [R107+0x400], desc[UR14][R60.64] ;  /* 0x004000003c6b9fae */ /* 0x0001e8000b9a100e */
[----:B------:R0:W-:Y:S04]  /*09b0*/  @!P1 LDGSTS.E [R105+0x800], desc[UR14][R10.64] ;  /* 0x008000000a699fae */ /* 0x0001e8000b9a100e */
[----:B------:R0:W-:Y:S04]  /*09c0*/  @!P1 LDGSTS.E [R107+0x800], desc[UR14][R58.64] ;  /* 0x008000003a6b9fae */ /* 0x0001e8000b9a100e */
[----:B------:R0:W-:Y:S01]  /*09d0*/  @!P1 LDGSTS.E [R105+0xc00], desc[UR14][R12.64] ;  /* 0x00c000000c699fae */ /* 0x0001e2000b9a100e */
[----:B------:R-:W-:Y:S05]  /*09e0*/  @P1 BRA `(.L_x_7) ;  /* 0x0000000000101947 */ /* 0x000fea0003800000 */
[----:B------:R-:W-:Y:S01]  /*09f0*/  @!PT LDS RZ, [RZ] ;  /* 0x00000000fffff984 */ /* 0x000fe20000000800 */
[----:B------:R-:W-:Y:S01]  /*0a00*/  @!PT LDS RZ, [RZ] ;  /* 0x00000000fffff984 */ /* 0x000fe20000000800 */
[----:B------:R-:W-:Y:S01]  /*0a10*/  @!PT LDS RZ, [RZ] ;  /* 0x00000000fffff984 */ /* 0x000fe20000000800 */
[----:B------:R1:W-:Y:S02]  /*0a20*/  LDGSTS.E [R107+0xc00], desc[UR14][R56.64] ;  /* 0x00c00000386b7fae */ /* 0x0003e4000b9a100e */
.L_x_7:
[----:B------:R-:W-:Y:S05]  /*0a30*/  BSYNC.RECONVERGENT B0 ;  /* 0x0000000000007941 */ /* 0x000fea0003800200 */
.L_x_6:
[----:B------:R-:W-:Y:S01]  /*0a40*/  NOP ;  /* 0x0000000000007918 */ /* 0x000fe20000000000 */
[----:B------:R-:W-:Y:S01]  /*0a50*/  SYNCS.ARRIVE.TRANS64.RED.A0T1 RZ, [UR9], RZ ;  /* 0x000000ffffff79a7 */ /* 0x000fe20008200409 */
[----:B------:R-:W-:Y:S01]  /*0a60*/  HFMA2 R51, -RZ, RZ, 0, 0 ;  /* 0x00000000ff337431 */ /* 0x000fe200000001ff */
[----:B0-----:R-:W-:Y:S01]  /*0a70*/  CS2R R10, SRZ ;  /* 0x00000000000a7805 */ /* 0x001fe2000001ff00 */
[----:B------:R-:W-:Y:S01]  /*0a80*/  ARRIVES.LDGSTSBAR.64.TRANSCNT [UR9] ;  /* 0x00000000ff0079b0 */ /* 0x000fe20008002a09 */
[----:B------:R-:W-:Y:S01]  /*0a90*/  HFMA2 R53, -RZ, RZ, 0, 0 ;  /* 0x00000000ff357431 */ /* 0x000fe200000001ff */
[----:B------:R-:W-:Y:S01]  /*0aa0*/  MOV R6, RZ ;  /* 0x000000ff00067202 */ /* 0x000fe20000000f00 */
[----:B------:R-:W-:Y:S01]  /*0ab0*/  HFMA2 R37, -RZ, RZ, 0, 0 ;  /* 0x00000000ff257431 */ /* 0x000fe200000001ff */
[----:B------:R-:W-:Y:S01]  /*0ac0*/  CS2R R12, SRZ ;  /* 0x00000000000c7805 */ /* 0x000fe2000001ff00 */
[----:B------:R-:W-:Y:S01]  /*0ad0*/  HFMA2 R46, -RZ, RZ, 0, 0 ;  /* 0x00000000ff2e7431 */ /* 0x000fe200000001ff */
[----:B------:R-:W-:Y:S01]  /*0ae0*/  CS2R R8, SRZ ;  /* 0x0000000000087805 */ /* 0x000fe2000001ff00 */
[----:B------:R-:W-:Y:S01]  /*0af0*/  HFMA2 R44, -RZ, RZ, 0, 0 ;  /* 0x00000000ff2c7431 */ /* 0x000fe200000001ff */
[----:B------:R-:W-:Y:S01]  /*0b00*/  CS2R R40, SRZ ;  /* 0x0000000000287805 */ /* 0x000fe2000001ff00 */
[----:B------:R-:W-:Y:S01]  /*0b10*/  HFMA2 R91, -RZ, RZ, 0, 0 ;  /* 0x00000000ff5b7431 */ /* 0x000fe200000001ff */
[----:B------:R-:W-:Y:S01]  /*0b20*/  CS2R R34, SRZ ;  /* 0x0000000000227805 */ /* 0x000fe2000001ff00 */
[----:B------:R-:W-:Y:S01]  /*0b30*/  HFMA2 R87, -RZ, RZ, 0, 0 ;  /* 0x00000000ff577431 */ /* 0x000fe200000001ff */
[----:B------:R-:W-:-:S02]  /*0b40*/  CS2R R42, SRZ ;  /* 0x00000000002a7805 */ /* 0x000fc4000001ff00 */
[----:B------:R-:W-:Y:S02]  /*0b50*/  CS2R R16, SRZ ;  /* 0x0000000000107805 */ /* 0x000fe4000001ff00 */
[----:B------:R-:W-:Y:S02]  /*0b60*/  CS2R R14, SRZ ;  /* 0x00000000000e7805 */ /* 0x000fe4000001ff00 */
[----:B------:R-:W-:Y:S02]  /*0b70*/  CS2R R18, SRZ ;  /* 0x0000000000127805 */ /* 0x000fe4000001ff00 */
[----:B------:R-:W-:Y:S02]  /*0b80*/  MOV R49, RZ ;  /* 0x000000ff00317202 */ /* 0x000fe40000000f00 */
[----:B------:R-:W-:Y:S02]  /*0b90*/  CS2R R22, SRZ ;  /* 0x0000000000167805 */ /* 0x000fe4000001ff00 */
[----:B------:R-:W-:-:S02]  /*0ba0*/  CS2R R20, SRZ ;  /* 0x0000000000147805 */ /* 0x000fc4000001ff00 */
[----:B------:R-:W-:Y:S02]  /*0bb0*/  CS2R R24, SRZ ;  /* 0x0000000000187805 */ /* 0x000fe4000001ff00 */
[----:B------:R-:W-:Y:S02]  /*0bc0*/  MOV R55, RZ ;  /* 0x000000ff00377202 */ /* 0x000fe40000000f00 */
[----:B------:R-:W-:Y:S02]  /*0bd0*/  CS2R R26, SRZ ;  /* 0x00000000001a7805 */ /* 0x000fe4000001ff00 */
[----:B------:R-:W-:Y:S02]  /*0be0*/  CS2R R28, SRZ ;  /* 0x00000000001c7805 */ /* 0x000fe4000001ff00 */
[----:B------:R-:W-:Y:S02]  /*0bf0*/  CS2R R30, SRZ ;  /* 0x00000000001e7805 */ /* 0x000fe4000001ff00 */
[----:B------:R-:W-:-:S02]  /*0c00*/  CS2R R32, SRZ ;  /* 0x0000000000207805 */ /* 0x000fc4000001ff00 */
[----:B------:R-:W-:Y:S02]  /*0c10*/  CS2R R38, SRZ ;  /* 0x0000000000267805 */ /* 0x000fe4000001ff00 */
[----:B------:R-:W-:Y:S02]  /*0c20*/  MOV R85, RZ ;  /* 0x000000ff00557202 */ /* 0x000fe40000000f00 */
[----:B------:R-:W-:Y:S02]  /*0c30*/  MOV R95, RZ ;  /* 0x000000ff005f7202 */ /* 0x000fe40000000f00 */
[----:B------:R-:W-:Y:S02]  /*0c40*/  MOV R93, RZ ;  /* 0x000000ff005d7202 */ /* 0x000fe40000000f00 */
[----:B------:R-:W-:Y:S01]  /*0c50*/  MOV R89, RZ ;  /* 0x000000ff00597202 */ /* 0x000fe20000000f00 */
[----:B------:R-:W-:Y:S01]  /*0c60*/  NOP ;  /* 0x0000000000007918 */ /* 0x000fe20000000000 */
[----:B------:R-:W-:Y:S01]  /*0c70*/  ISETP.GE.AND P0, PT, R71, 0x9, PT ;  /* 0x000000094700780c */ /* 0x000fe20003f06270 */
[----:B------:R-:W-:Y:S01]  /*0c80*/  SYNCS.ARRIVE.TRANS64.A1T0 RZ, [UR9], RZ ;  /* 0x000000ffffff79a7 */ /* 0x000fe20008100009 */
[----:B------:R-:W-:-:S02]  /*0c90*/  MOV R7, RZ ;  /* 0x000000ff00077202 */ /* 0x000fc40000000f00 */
[----:B------:R-:W-:Y:S02]  /*0ca0*/  MOV R5, RZ ;  /* 0x000000ff00057202 */ /* 0x000fe40000000f00 */
[----:B------:R-:W-:Y:S02]  /*0cb0*/  MOV R2, RZ ;  /* 0x000000ff00027202 */ /* 0x000fe40000000f00 */
[----:B------:R-:W-:Y:S02]  /*0cc0*/  MOV R45, RZ ;  /* 0x000000ff002d7202 */ /* 0x000fe40000000f00 */
[----:B------:R-:W-:Y:S02]  /*0cd0*/  MOV R36, RZ ;  /* 0x000000ff00247202 */ /* 0x000fe40000000f00 */
[----:B------:R-:W-:Y:S02]  /*0ce0*/  MOV R47, RZ ;  /* 0x000000ff002f7202 */ /* 0x000fe40000000f00 */
        /* <DEDUP_REMOVED lines=9> */
[----:B------:R-:W-:Y:S01]  /*0d80*/  MOV R66, RZ ;  /* 0x000000ff00427202 */ /* 0x000fe20000000f00 */
[----:B------:R-:W-:Y:S06]  /*0d90*/  @!P0 BRA `(.L_x_8) ;  /* 0x0000001800d48947 */ /* 0x000fec0003800000 */
[----:B------:R-:W0:Y:S01]  /*0da0*/  LDCU.64 UR10, c[0x0][0x380] ;  /* 0x00007000ff0a77ac */ /* 0x000e220008000a00 */
[----:B------:R-:W-:Y:S01]  /*0db0*/  MOV R63, RZ ;  /* 0x000000ff003f7202 */ /* 0x000fe20000000f00 */
[----:B------:R-:W-:Y:S01]  /*0dc0*/  HFMA2 R96, -RZ, RZ, 0, 2.98023223876953125e-07 ;  /* 0x00000005ff607431 */ /* 0x000fe200000001ff */
[----:B------:R-:W-:Y:S02]  /*0dd0*/  LEA R94, R0, UR5, 0x5 ;  /* 0x00000005005e7c11 */ /* 0x000fe4000f8e28ff */
[----:B------:R-:W-:Y:S01]  /*0de0*/  MOV R98, 0x1 ;  /* 0x0000000100627802 */ /* 0x000fe20000000f00 */
[----:B------:R-:W-:Y:S01]  /*0df0*/  IMAD.WIDE.U32 R62, R71, UR6, R62 ;  /* 0x00000006473e7c25 */ /* 0x000fe2000f8e003e */
[----:B------:R-:W-:Y:S02]  /*0e00*/  LEA R90, R3, UR4, 0x5 ;  /* 0x00000004035a7c11 */ /* 0x000fe4000f8e28ff */
[----:B------:R-:W-:Y:S02]  /*0e10*/  PRMT R92, RZ, 0x7610, R92 ;  /* 0x00007610ff5c7816 */ /* 0x000fe4000000005c */
[----:B------:R-:W-:-:S02]  /*0e20*/  IADD3 R4, PT, PT, R63, R75, RZ ;  /* 0x0000004b3f047210 */ /* 0x000fc40007ffe0ff */
[-C--:B------:R-:W-:Y:S02]  /*0e30*/  IADD3 R65, P0, PT, R65, R62.reuse, RZ ;  /* 0x0000003e41417210 */ /* 0x080fe40007f1e0ff */
[-C--:B------:R-:W-:Y:S02]  /*0e40*/  IADD3 R67, P1, PT, R67, R62.reuse, RZ ;  /* 0x0000003e43437210 */ /* 0x080fe40007f3e0ff */
[-C--:B------:R-:W-:Y:S02]  /*0e50*/  IADD3 R69, P2, PT, R69, R62.reuse, RZ ;  /* 0x0000003e45457210 */ /* 0x080fe40007f5e0ff */
[----:B------:R-:W-:Y:S02]  /*0e60*/  IADD3 R73, P3, PT, R73, R62, RZ ;  /* 0x0000003e49497210 */ /* 0x000fe40007f7e0ff */
[-C--:B------:R-:W-:Y:S02]  /*0e70*/  IADD3.X R74, PT, PT, RZ, R4.reuse, RZ, P0, !PT ;  /* 0x00000004ff4a7210 */ /* 0x080fe400007fe4ff */
[----:B------:R-:W-:-:S02]  /*0e80*/  IADD3.X R72, PT, PT, RZ, R4, RZ, P1, !PT ;  /* 0x00000004ff487210 */ /* 0x000fc40000ffe4ff */
[----:B0-----:R-:W-:Y:S02]  /*0e90*/  LEA R62, P0, R65, UR10, 0x2 ;  /* 0x0000000a413e7c11 */ /* 0x001fe4000f8010ff */
[-C--:B------:R-:W-:Y:S02]  /*0ea0*/  IADD3.X R70, PT, PT, RZ, R4.reuse, RZ, P2, !PT ;  /* 0x00000004ff467210 */ /* 0x080fe400017fe4ff */
[----:B------:R-:W-:Y:S02]  /*0eb0*/  LEA R64, P1, R67, UR10, 0x2 ;  /* 0x0000000a43407c11 */ /* 0x000fe4000f8210ff */
[----:B------:R-:W-:Y:S02]  /*0ec0*/  IADD3.X R4, PT, PT, RZ, R4, RZ, P3, !PT ;  /* 0x00000004ff047210 */ /* 0x000fe40001ffe4ff */
[----:B------:R-:W-:Y:S02]  /*0ed0*/  LEA R66, P2, R69, UR10, 0x2 ;  /* 0x0000000a45427c11 */ /* 0x000fe4000f8410ff */
[----:B------:R-:W-:Y:S01]  /*0ee0*/  LEA R68, P3, R73, UR10, 0x2 ;  /* 0x0000000a49447c11 */ /* 0x000fe2000f8610ff */
[----:B------:R-:W-:Y:S01]  /*0ef0*/  UMOV UR10, 0x8 ;  /* 0x00000008000a7882 */ /* 0x000fe20000000000 */
[----:B------:R-:W-:-:S02]  /*0f00*/  LEA.HI.X R63, R65, UR11, R74, 0x2, P0 ;  /* 0x0000000b413f7c11 */ /* 0x000fc400080f144a */
[----:B------:R-:W-:Y:S02]  /*0f10*/  LEA.HI.X R65, R67, UR11, R72, 0x2, P1 ;  /* 0x0000000b43417c11 */ /* 0x000fe400088f1448 */
[----:B------:R-:W-:Y:S02]  /*0f20*/  LEA.HI.X R67, R69, UR11, R70, 0x2, P2 ;  /* 0x0000000b45437c11 */ /* 0x000fe400090f1446 */
[----:B------:R-:W-:Y:S01]  /*0f30*/  LEA.HI.X R69, R73, UR11, R4, 0x2, P3 ;  /* 0x0000000b49457c11 */ /* 0x000fe200098f1404 */
[----:B------:R-:W-:Y:S01]  /*0f40*/  HFMA2 R4, -RZ, RZ, 0, 0 ;  /* 0x00000000ff047431 */ /* 0x000fe200000001ff */
[----:B------:R-:W-:-:S07]  /*0f50*/  IADD3 R94, PT, PT, R94, 0x400, RZ ;  /* 0x000004005e5e7810 */ /* 0x000fce0007ffe0ff */
.L_x_20:
[----:B------:R-:W-:-:S04]  /*0f60*/  LOP3.LUT R70, R98, 0xff, RZ, 0xc0, !PT ;  /* 0x000000ff62467812 */ /* 0x000fc800078ec0ff */
[----:B------:R-:W-:Y:S02]  /*0f70*/  R2UR UR4, R70 ;  /* 0x00000000460472ca */ /* 0x000fe400000e0000 */
[----:B------:R-:W-:Y:S01]  /*0f80*/  CS2R R72, SR_GLOBALTIMERLO ;  /* 0x0000000000487805 */ /* 0x000fe20000015200 */
[----:B------:R-:W0:Y:S01]  /*0f90*/  S2UR UR9, SR_CgaCtaId ;  /* 0x00000000000979c3 */ /* 0x000e220000008800 */
[----:B------:R-:W-:Y:S01]  /*0fa0*/  UMOV UR5, 0x400 ;  /* 0x0000040000057882 */ /* 0x000fe20000000000 */
[----:B------:R-:W-:-:S04]  /*0fb0*/  LOP3.LUT R70, R96, 0x1, RZ, 0xc0, !PT ;  /* 0x0000000160467812 */ /* 0x000fc800078ec0ff */
[----:B------:R-:W-:Y:S01]  /*0fc0*/  SHF.L.U32 R71, R70, 0x1f, RZ ;  /* 0x0000001f46477819 */ /* 0x000fe200000006ff */
[----:B0-----:R-:W-:-:S04]  /*0fd0*/  ULEA UR5, UR9, UR5, 0x18 ;  /* 0x0000000509057291 */ /* 0x001fc8000f8ec0ff */
[----:B------:R-:W-:-:S09]  /*0fe0*/  ULEA UR5, UR4, UR5, 0x4 ;  /* 0x0000000504057291 */ /* 0x000fd2000f8e20ff */
[----:B------:R-:W0:Y:S02]  /*0ff0*/  SYNCS.PHASECHK.TRANS64.TRYWAIT P0, [UR5+0x8], R71 ;  /* 0x00000847ff0075a7 */ /* 0x000e240008001105 */
[----:B0-----:R-:W-:Y:S05]  /*1000*/  @P0 BRA `(.L_x_9) ;  /* 0x0000000000600947 */ /* 0x001fea0003800000 */
[----:B------:R-:W-:Y:S01]  /*1010*/  SHF.L.U32 R74, R70, 0x1f, RZ ;  /* 0x0000001f464a7819 */ /* 0x000fe200000006ff */
[----:B------:R-:W-:-:S06]  /*1020*/  UMOV UR4, URZ ;  /* 0x000000ff00047c82 */ /* 0x000fcc0008000000 */
.L_x_12:
        /* <DEDUP_REMOVED lines=11> */
.L_x_11:
        /* <DEDUP_REMOVED lines=9> */
.L_x_10:
[----:B------:R-:W0:Y:S02]  /*1170*/  SYNCS.PHASECHK.TRANS64.TRYWAIT P0, [UR5+0x8], R74 ;  /* 0x0000084aff0075a7 */ /* 0x000e240008001105 */
[----:B0-----:R-:W-:Y:S05]  /*1180*/  @!P0 BRA `(.L_x_12) ;  /* 0xfffffffc00a88947 */ /* 0x001fea000383ffff */
.L_x_9:
[----:B------:R-:W-:Y:S01]  /*1190*/  ISETP.NE.AND P0, PT, R86, RZ, PT ;  /* 0x000000ff5600720c */ /* 0x000fe20003f05270 */
[----:B------:R-:W-:-:S12]  /*11a0*/  BSSY.RECONVERGENT B0, `(.L_x_13) ;  /* 0x000000d000007945 */ /* 0x000fd80003800200 */
[----:B------:R-:W-:Y:S05]  /*11b0*/  @P0 BRA `(.L_x_14) ;  /* 0x00000000002c0947 */ /* 0x000fea0003800000 */
[----:B------:R-:W-:Y:S01]  /*11c0*/  @!PT LDS RZ, [RZ] ;  /* 0x00000000fffff984 */ /* 0x000fe20000000800 */
[----:B------:R-:W-:Y:S01]  /*11d0*/  @!PT LDS RZ, [RZ] ;  /* 0x00000000fffff984 */ /* 0x000fe20000000800 */
[----:B------:R-:W-:Y:S01]  /*11e0*/  @!PT LDS RZ, [RZ] ;  /* 0x00000000fffff984 */ /* 0x000fe20000000800 */
[----:B------:R0:W-:Y:S04]  /*11f0*/  LDGSTS.E [R105], desc[UR14][R62.64] ;  /* 0x000000003e697fae */ /* 0x0001e8000b9a100e */
[----:B------:R0:W-:Y:S04]  /*1200*/  LDGSTS.E [R107], desc[UR14][R108.64] ;  /* 0x000000006c6b7fae */ /* 0x0001e8000b9a100e */
[----:B------:R0:W-:Y:S04]  /*1210*/  LDGSTS.E [R105+0x400], desc[UR14][R64.64] ;  /* 0x0040000040697fae */ /* 0x0001e8000b9a100e */
[----:B------:R0:W-:Y:S04]  /*1220*/  LDGSTS.E [R107+0x400], desc[UR14][R60.64] ;  /* 0x004000003c6b7fae */ /* 0x0001e8000b9a100e */
[----:B------:R0:W-:Y:S04]  /*1230*/  LDGSTS.E [R105+0x800], desc[UR14][R66.64] ;  /* 0x0080000042697fae */ /* 0x0001e8000b9a100e */
[----:B------:R0:W-:Y:S04]  /*1240*/  LDGSTS.E [R107+0x800], desc[UR14][R58.64] ;  /* 0x008000003a6b7fae */ /* 0x0001e8000b9a100e */
[----:B------:R0:W-:Y:S04]  /*1250*/  LDGSTS.E [R105+0xc00], desc[UR14][R68.64] ;  /* 0x00c0000044697fae */ /* 0x0001e8000b9a100e */
[----:B------:R0:W-:Y:S02]  /*1260*/  LDGSTS.E [R107+0xc00], desc[UR14][R56.64] ;  /* 0x00c00000386b7fae */ /* 0x0001e4000b9a100e */
.L_x_14:
[----:B------:R-:W-:Y:S05]  /*1270*/  BSYNC.RECONVERGENT B0 ;  /* 0x0000000000007941 */ /* 0x000fea0003800200 */
.L_x_13:
[----:B------:R-:W-:Y:S01]  /*1280*/  NOP ;  /* 0x0000000000007918 */ /* 0x000fe20000000000 */
[----:B------:R-:W-:Y:S01]  /*1290*/  SYNCS.ARRIVE.TRANS64.RED.A0T1 RZ, [UR5], RZ ;  /* 0x000000ffffff79a7 */ /* 0x000fe20008200405 */
[----:B------:R-:W-:Y:S01]  /*12a0*/  ARRIVES.LDGSTSBAR.64.TRANSCNT [UR5] ;  /* 0x00000000ff0079b0 */ /* 0x000fe20008002a05 */
[----:B------:R-:W-:Y:S01]  /*12b0*/  NOP ;  /* 0x0000000000007918 */ /* 0x000fe20000000000 */
[----:B------:R-:W-:Y:S01]  /*12c0*/  SYNCS.ARRIVE.TRANS64.A1T0 RZ, [UR5], RZ ;  /* 0x000000ffffff79a7 */ /* 0x000fe20008100005 */
[----:B------:R-:W-:Y:S02]  /*12d0*/  LOP3.LUT R70, R96, 0xffff, RZ, 0xc0, !PT ;  /* 0x0000ffff60467812 */ /* 0x000fe400078ec0ff */
[----:B------:R-:W-:Y:S02]  /*12e0*/  IADD3 R98, PT, PT, R98, 0x1, RZ ;  /* 0x0000000162627810 */ /* 0x000fe40007ffe0ff */
[----:B------:R-:W-:Y:S02]  /*12f0*/  SHF.R.U32.HI R70, RZ, 0x1, R70 ;  /* 0x00000001ff467819 */ /* 0x000fe40000011646 */
[----:B------:R-:W-:-:S02]  /*1300*/  LOP3.LUT R100, R92, 0xff, RZ, 0xc0, !PT ;  /* 0x000000ff5c647812 */ /* 0x000fc400078ec0ff */
[----:B------:R-:W-:Y:S02]  /*1310*/  LOP3.LUT R70, R70, 0x1, RZ, 0xc0, !PT ;  /* 0x0000000146467812 */ /* 0x000fe400078ec0ff */
[----:B------:R-:W-:Y:S01]  /*1320*/  CS2R R72, SR_GLOBALTIMERLO ;  /* 0x0000000000487805 */ /* 0x000fe20000015200 */
[----:B------:R-:W2:Y:S01]  /*1330*/  S2R R74, SR_CgaCtaId ;  /* 0x00000000004a7919 */ /* 0x000ea20000008800 */
[----:B------:R-:W-:-:S04]  /*1340*/  MOV R71, 0x400 ;  /* 0x0000040000477802 */ /* 0x000fc80000000f00 */
[----:B--2---:R-:W-:Y:S02]  /*1350*/  LEA R75, R74, R71, 0x18 ;  /* 0x000000474a4b7211 */ /* 0x004fe400078ec0ff */
[----:B------:R-:W-:Y:S02]  /*1360*/  SHF.L.U32 R71, R70, 0x1f, RZ ;  /* 0x0000001f46477819 */ /* 0x000fe400000006ff */
[----:B------:R-:W-:-:S04]  /*1370*/  LEA R100, R100, R75, 0x4 ;  /* 0x0000004b64647211 */ /* 0x000fc800078e20ff */
[----:B------:R-:W2:Y:S02]  /*1380*/  SYNCS.PHASECHK.TRANS64.TRYWAIT P0, [R100+URZ], R71 ;  /* 0x00000047640075a7 */ /* 0x000ea400080011ff */
[----:B--2---:R-:W-:Y:S05]  /*1390*/  @P0 BRA `(.L_x_15) ;  /* 0x0000000000600947 */ /* 0x004fea0003800000 */
[----:B------:R-:W-:Y:S01]  /*13a0*/  SHF.L.U32 R77, R70, 0x1f, RZ ;  /* 0x0000001f464d7819 */ /* 0x000fe200000006ff */
[----:B------:R-:W-:-:S06]  /*13b0*/  UMOV UR4, URZ ;  /* 0x000000ff00047c82 */ /* 0x000fcc0008000000 */
.L_x_18:
        /* <DEDUP_REMOVED lines=11> */
.L_x_17:
        /* <DEDUP_REMOVED lines=9> */
.L_x_16:
[----:B------:R-:W2:Y:S02]  /*1500*/  SYNCS.PHASECHK.TRANS64.TRYWAIT P0, [R100+URZ], R77 ;  /* 0x0000004d640075a7 */ /* 0x000ea400080011ff */
[----:B--2---:R-:W-:Y:S05]  /*1510*/  @!P0 BRA `(.L_x_18) ;  /* 0xfffffffc00a88947 */ /* 0x004fea000383ffff */
.L_x_15:
[----:B------:R-:W-:-:S04]  /*1520*/  USHF.L.U32 UR4, UR10, 0x9, URZ ;  /* 0x000000090a047899 */ /* 0x000fc800080006ff */
[----:B------:R-:W-:-:S06]  /*1530*/  ULOP3.LUT UR4, UR4, 0x1000, URZ, 0xc, !UPT ;  /* 0x0000100004047892 */ /* 0x000fcc000f8e0cff */
[----:B------:R-:W-:Y:S02]  /*1540*/  IADD3 R88, PT, PT, R94, UR4, RZ ;  /* 0x000000045e587c10 */ /* 0x000fe4000fffe0ff */
[----:B------:R-:W-:Y:S01]  /*1550*/  IADD3 R102, PT, PT, R90, UR4, RZ ;  /* 0x000000045a667c10 */ /* 0x000fe2000fffe0ff */
[----:B------:R-:W-:-:S06]  /*1560*/  UMOV UR4, 0x400 ;  /* 0x0000040000047882 */ /* 0x000fcc0000000000 */
.L_x_19:
[----:B------:R-:W-:Y:S04]  /*1570*/  LDS.64 R70, [R88+-0x400] ;  /* 0xfffc000058467984 */ /* 0x000fe80000000a00 */
[----:B------:R-:W2:Y:S04]  /*1580*/  LDS.64 R72, [R102+UR4+-0x400] ;  /* 0xfffc000466487984 */ /* 0x000ea80008000a00 */
[----:B------:R-:W3:Y:S04]  /*1590*/  LDS.64 R74, [R88+-0x3f8] ;  /* 0xfffc0800584a7984 */ /* 0x000ee80000000a00 */
[----:B------:R-:W4:Y:S04]  /*15a0*/  LDS.64 R76, [R88+-0x3f0] ;  /* 0xfffc1000584c7984 */ /* 0x000f280000000a00 */
[----:B------:R-:W5:Y:S04]  /*15b0*/  LDS.64 R78, [R88+-0x3e8] ;  /* 0xfffc1800584e7984 */ /* 0x000f680000000a00 */
[----:B------:R-:W0:Y:S04]  /*15c0*/  LDS.64 R80, [R102+UR4+-0x3f8] ;  /* 0xfffc080466507984 */ /* 0x000e280008000a00 */
[----:B------:R-:W1:Y:S01]  /*15d0*/  LDS.64 R82, [R102+UR4+-0x3f0] ;  /* 0xfffc100466527984 */ /* 0x000e620008000a00 */
[-C--:B--2---:R-:W-:Y:S01]  /*15e0*/  FFMA R87, R70, R72.reuse, R87 ;  /* 0x0000004846577223 */ /* 0x084fe20000000057 */
[----:B------:R-:W-:Y:S01]  /*15f0*/  FFMA R89, R72, R71, R89 ;  /* 0x0000004748597223 */ /* 0x000fe20000000059 */
[-C--:B------:R-:W-:Y:S01]  /*1600*/  FFMA R85, R70, R73.reuse, R85 ;  /* 0x0000004946557223 */ /* 0x080fe20000000055 */
[----:B------:R-:W-:Y:S01]  /*1610*/  FFMA R10, R71, R73, R10 ;  /* 0x00000049470a7223 */ /* 0x000fe2000000000a */
[-C--:B---3--:R-:W-:Y:S01]  /*1620*/  FFMA R91, R74, R72.reuse, R91 ;  /* 0x000000484a5b7223 */ /* 0x088fe2000000005b */
[----:B------:R-:W-:Y:S01]  /*1630*/  FFMA R42, R72, R75, R42 ;  /* 0x0000004b482a7223 */ /* 0x000fe2000000002a */
[----:B------:R-:W-:Y:S01]  /*1640*/  FFMA R111, R74, R73, R15 ;  /* 0x000000494a6f7223 */ /* 0x000fe2000000000f */
[-C--:B----4-:R-:W-:Y:S01]  /*1650*/  FFMA R93, R76, R72.reuse, R93 ;  /* 0x000000484c5d7223 */ /* 0x090fe2000000005d */
[----:B------:R-:W-:Y:S01]  /*1660*/  FFMA R44, R72, R77, R44 ;  /* 0x0000004d482c7223 */ /* 0x000fe2000000002c */
[-C--:B------:R-:W-:Y:S01]  /*1670*/  FFMA R113, R76, R73.reuse, R39 ;  /* 0x000000494c717223 */ /* 0x080fe20000000027 */
[----:B------:R-:W-:Y:S01]  /*1680*/  FFMA R32, R77, R73, R32 ;  /* 0x000000494d207223 */ /* 0x000fe20000000020 */
[----:B-----5:R-:W-:Y:S01]  /*1690*/  FFMA R95, R78, R72, R95 ;  /* 0x000000484e5f7223 */ /* 0x020fe2000000005f */
[----:B------:R-:W-:Y:S01]  /*16a0*/  FFMA R46, R72, R79, R46 ;  /* 0x0000004f482e7223 */ /* 0x000fe2000000002e */
[-C--:B------:R-:W-:Y:S01]  /*16b0*/  FFMA R72, R75, R73.reuse, R38 ;  /* 0x000000494b487223 */ /* 0x080fe20000000026 */
[-C--:B------:R-:W-:Y:S01]  /*16c0*/  FFMA R37, R78, R73.reuse, R37 ;  /* 0x000000494e257223 */ /* 0x080fe20000000025 */
[----:B------:R-:W-:Y:S01]  /*16d0*/  FFMA R30, R79, R73, R30 ;  /* 0x000000494f1e7223 */ /* 0x000fe2000000001e */
[----:B------:R-:W2:Y:S01]  /*16e0*/  LDS.64 R38, [R102+UR4+-0x3e8] ;  /* 0xfffc180466267984 */ /* 0x000ea20008000a00 */
[-C--:B0-----:R-:W-:Y:S01]  /*16f0*/  FFMA R35, R70, R80.reuse, R35 ;  /* 0x0000005046237223 */ /* 0x081fe20000000023 */
[----:B------:R-:W-:Y:S01]  /*1700*/  FFMA R33, R80, R71, R33 ;  /* 0x0000004750217223 */ /* 0x000fe20000000021 */
[-C--:B------:R-:W-:Y:S01]  /*1710*/  FFMA R31, R74, R80.reuse, R31 ;  /* 0x000000504a1f7223 */ /* 0x080fe2000000001f */
[----:B------:R-:W-:Y:S01]  /*1720*/  FFMA R28, R80, R75, R28 ;  /* 0x0000004b501c7223 */ /* 0x000fe2000000001c */
[-C--:B------:R-:W-:Y:S01]  /*1730*/  FFMA R29, R76, R80.reuse, R29 ;  /* 0x000000504c1d7223 */ /* 0x080fe2000000001d */
[----:B------:R-:W-:Y:S01]  /*1740*/  FFMA R104, R80, R77, R26 ;  /* 0x0000004d50687223 */ /* 0x000fe2000000001a */
[----:B------:R-:W-:Y:S01]  /*1750*/  FFMA R73, R78, R80, R27 ;  /* 0x000000504e497223 */ /* 0x000fe2000000001b */
[----:B------:R-:W-:Y:S01]  /*1760*/  FFMA R80, R80, R79, R24 ;  /* 0x0000004f50507223 */ /* 0x000fe20000000018 */
[-C--:B------:R-:W-:Y:S01]  /*1770*/  FFMA R115, R70, R81.reuse, R21 ;  /* 0x0000005146737223 */ /* 0x080fe20000000015 */
[-C--:B------:R-:W-:Y:S01]  /*1780*/  FFMA R106, R75, R81.reuse, R22 ;  /* 0x000000514b6a7223 */ /* 0x080fe20000000016 */
[-C--:B------:R-:W-:Y:S01]  /*1790*/  FFMA R117, R76, R81.reuse, R25 ;  /* 0x000000514c757223 */ /* 0x080fe20000000019 */
[-C--:B------:R-:W-:Y:S01]  /*17a0*/  FFMA R110, R77, R81.reuse, R20 ;  /* 0x000000514d6e7223 */ /* 0x080fe20000000014 */
[----:B------:R-:W-:Y:S01]  /*17b0*/  FFMA R119, R78, R81, R23 ;  /* 0x000000514e777223 */ /* 0x000fe20000000017 */
[----:B-1----:R-:W-:Y:S01]  /*17c0*/  FFMA R112, R82, R77, R14 ;  /* 0x0000004d52707223 */ /* 0x002fe2000000000e */
[----:B------:R-:W-:Y:S01]  /*17d0*/  LDS.64 R20, [R88+-0x200] ;  /* 0xfffe000058147984 */ /* 0x000fe20000000a00 */
[-C--:B------:R-:W-:Y:S01]  /*17e0*/  FFMA R40, R71, R81.reuse, R40 ;  /* 0x0000005147287223 */ /* 0x080fe20000000028 */
[-C--:B------:R-:W-:Y:S01]  /*17f0*/  FFMA R55, R74, R81.reuse, R55 ;  /* 0x000000514a377223 */ /* 0x080fe20000000037 */
[----:B------:R-:W-:Y:S01]  /*1800*/  FFMA R18, R79, R81, R18 ;  /* 0x000000514f127223 */ /* 0x000fe20000000012 */
[----:B------:R-:W0:Y:S01]  /*1810*/  LDS.64 R22, [R102+UR4+-0x200] ;  /* 0xfffe000466167984 */ /* 0x000e220008000a00 */
[-C--:B------:R-:W-:Y:S01]  /*1820*/  FFMA R53, R70, R82.reuse, R53 ;  /* 0x0000005246357223 */ /* 0x080fe20000000035 */
[----:B------:R-:W-:Y:S01]  /*1830*/  FFMA R49, R82, R71, R49 ;  /* 0x0000004752317223 */ /* 0x000fe20000000031 */
[-C--:B------:R-:W-:Y:S01]  /*1840*/  FFMA R51, R74, R82.reuse, R51 ;  /* 0x000000524a337223 */ /* 0x080fe20000000033 */
[----:B------:R-:W1:Y:S01]  /*1850*/  LDS.64 R24, [R88+-0x1f8] ;  /* 0xfffe080058187984 */ /* 0x000e620000000a00 */
[----:B------:R-:W-:Y:S01]  /*1860*/  FFMA R16, R82, R75, R16 ;  /* 0x0000004b52107223 */ /* 0x000fe20000000010 */
[-C--:B------:R-:W-:Y:S01]  /*1870*/  FFMA R19, R76, R82.reuse, R19 ;  /* 0x000000524c137223 */ /* 0x080fe20000000013 */
[----:B------:R-:W-:Y:S01]  /*1880*/  FFMA R17, R78, R82, R17 ;  /* 0x000000524e117223 */ /* 0x000fe20000000011 */
[----:B------:R-:W3:Y:S01]  /*1890*/  LDS.64 R26, [R88+-0x1f0] ;  /* 0xfffe1000581a7984 */ /* 0x000ee20000000a00 */
[-C--:B------:R-:W-:Y:S01]  /*18a0*/  FFMA R43, R70, R83.reuse, R43 ;  /* 0x00000053462b7223 */ /* 0x080fe2000000002b */
[-C--:B------:R-:W-:Y:S01]  /*18b0*/  FFMA R34, R71, R83.reuse, R34 ;  /* 0x0000005347227223 */ /* 0x080fe20000000022 */
[-C--:B------:R-:W-:Y:S01]  /*18c0*/  FFMA R41, R74, R83.reuse, R41 ;  /* 0x000000534a297223 */ /* 0x080fe20000000029 */
[----:B------:R-:W4:Y:S01]  /*18d0*/  LDS.64 R14, [R88+-0x1e8] ;  /* 0xfffe1800580e7984 */ /* 0x000f220000000a00 */
[-C--:B------:R-:W-:Y:S01]  /*18e0*/  FFMA R8, R75, R83.reuse, R8 ;  /* 0x000000534b087223 */ /* 0x080fe20000000008 */
[-C--:B------:R-:W-:Y:S01]  /*18f0*/  FFMA R81, R76, R83.reuse, R13 ;  /* 0x000000534c517223 */ /* 0x080fe2000000000d */
[-C--:B------:R-:W-:Y:S01]  /*1900*/  FFMA R6, R77, R83.reuse, R6 ;  /* 0x000000534d067223 */ /* 0x080fe20000000006 */
[-C--:B------:R-:W-:Y:S01]  /*1910*/  FFMA R11, R78, R83.reuse, R11 ;  /* 0x000000534e0b7223 */ /* 0x080fe2000000000b */
[----:B------:R-:W-:Y:S01]  /*1920*/  FFMA R114, R79, R83, R4 ;  /* 0x000000534f727223 */ /* 0x000fe20000000004 */
[----:B------:R-:W-:-:S02]  /*1930*/  FFMA R82, R82, R79, R12 ;  /* 0x0000004f52527223 */ /* 0x000fc4000000000c */
[----:B------:R-:W5:Y:S01]  /*1940*/  LDS.64 R12, [R102+UR4+-0x1f8] ;  /* 0xfffe0804660c7984 */ /* 0x000f620008000a00 */
[-C--:B--2---:R-:W-:Y:S01]  /*1950*/  FFMA R9, R70, R38.reuse, R9 ;  /* 0x0000002646097223 */ /* 0x084fe20000000009 */
        /* <DEDUP_REMOVED lines=8> */
[----:B------:R-:W2:Y:S01]  /*19e0*/  LDS.64 R4, [R102+UR4+-0x1f0] ;  /* 0xfffe100466047984 */ /* 0x000ea20008000a00 */
[-C--:B------:R-:W-:Y:S01]  /*19f0*/  FFMA R101, R76, R39.reuse, R101 ;  /* 0x000000274c657223 */ /* 0x080fe20000000065 */
[-C--:B------:R-:W-:Y:S01]  /*1a00*/  FFMA R50, R71, R39.reuse, R50 ;  /* 0x0000002747327223 */ /* 0x080fe20000000032 */
[-C--:B------:R-:W-:Y:S01]  /*1a10*/  FFMA R99, R74, R39.reuse, R99 ;  /* 0x000000274a637223 */ /* 0x080fe20000000063 */
[-C--:B------:R-:W-:Y:S01]  /*1a20*/  FFMA R52, R75, R39.reuse, R52 ;  /* 0x000000274b347223 */ /* 0x080fe20000000034 */
[-C--:B------:R-:W-:Y:S01]  /*1a30*/  FFMA R54, R77, R39.reuse, R54 ;  /* 0x000000274d367223 */ /* 0x080fe20000000036 */
[-C--:B------:R-:W-:Y:S01]  /*1a40*/  FFMA R103, R78, R39.reuse, R103 ;  /* 0x000000274e677223 */ /* 0x080fe20000000067 */
[----:B------:R-:W-:Y:S01]  /*1a50*/  FFMA R84, R79, R39, R84 ;  /* 0x000000274f547223 */ /* 0x000fe20000000054 */
[-C--:B0-----:R-:W-:Y:S01]  /*1a60*/  FFMA R87, R20, R22.reuse, R87 ;  /* 0x0000001614577223 */ /* 0x081fe20000000057 */
[----:B------:R-:W-:Y:S01]  /*1a70*/  FFMA R89, R22, R21, R89 ;  /* 0x0000001516597223 */ /* 0x000fe20000000059 */
[-C--:B------:R-:W-:Y:S01]  /*1a80*/  FFMA R85, R20, R23.reuse, R85 ;  /* 0x0000001714557223 */ /* 0x080fe20000000055 */
[----:B------:R-:W-:Y:S01]  /*1a90*/  FFMA R10, R21, R23, R10 ;  /* 0x00000017150a7223 */ /* 0x000fe2000000000a */
[-C--:B-1----:R-:W-:Y:S01]  /*1aa0*/  FFMA R91, R24, R22.reuse, R91 ;  /* 0x00000016185b7223 */ /* 0x082fe2000000005b */
[----:B------:R-:W-:Y:S01]  /*1ab0*/  FFMA R42, R22, R25, R42 ;  /* 0x00000019162a7223 */ /* 0x000fe2000000002a */
[-C--:B------:R-:W-:Y:S01]  /*1ac0*/  FFMA R111, R24, R23.reuse, R111 ;  /* 0x00000017186f7223 */ /* 0x080fe2000000006f */
[----:B------:R-:W-:Y:S01]  /*1ad0*/  FFMA R72, R25, R23, R72 ;  /* 0x0000001719487223 */ /* 0x000fe20000000048 */
[-C--:B---3--:R-:W-:Y:S01]  /*1ae0*/  FFMA R93, R26, R22.reuse, R93 ;  /* 0x000000161a5d7223 */ /* 0x088fe2000000005d */
[----:B------:R-:W-:Y:S01]  /*1af0*/  FFMA R44, R22, R27, R44 ;  /* 0x0000001b162c7223 */ /* 0x000fe2000000002c */
[-C--:B------:R-:W-:Y:S01]  /*1b00*/  FFMA R113, R26, R23.reuse, R113 ;  /* 0x000000171a717223 */ /* 0x080fe20000000071 */
[----:B------:R-:W-:Y:S01]  /*1b10*/  FFMA R48, R27, R23, R32 ;  /* 0x000000171b307223 */ /* 0x000fe20000000020 */
[----:B----4-:R-:W-:Y:S01]  /*1b20*/  FFMA R95, R14, R22, R95 ;  /* 0x000000160e5f7223 */ /* 0x010fe2000000005f */
[----:B------:R-:W-:Y:S01]  /*1b30*/  FFMA R46, R22, R15, R46 ;  /* 0x0000000f162e7223 */ /* 0x000fe2000000002e */
[-C--:B------:R-:W-:Y:S01]  /*1b40*/  FFMA R37, R14, R23.reuse, R37 ;  /* 0x000000170e257223 */ /* 0x080fe20000000025 */
[----:B------:R-:W-:-:S02]  /*1b50*/  FFMA R70, R15, R23, R30 ;  /* 0x000000170f467223 */ /* 0x000fc4000000001e */
[----:B------:R-:W0:Y:S01]  /*1b60*/  LDS.64 R22, [R102+UR4+-0x1e8] ;  /* 0xfffe180466167984 */ /* 0x000e220008000a00 */
[----:B-----5:R-:W-:Y:S01]  /*1b70*/  FFMA R76, R15, R13, R18 ;  /* 0x0000000d0f4c7223 */ /* 0x020fe20000000012 */
[-C--:B------:R-:W-:Y:S01]  /*1b80*/  FFMA R35, R20, R12.reuse, R35 ;  /* 0x0000000c14237223 */ /* 0x080fe20000000023 */
        /* <DEDUP_REMOVED lines=11> */
[-C--:B------:R-:W-:Y:S01]  /*1c40*/  FFMA R117, R26, R13.reuse, R117 ;  /* 0x0000000d1a757223 */ /* 0x080fe20000000075 */
[-C--:B------:R-:W-:Y:S01]  /*1c50*/  FFMA R110, R27, R13.reuse, R110 ;  /* 0x0000000d1b6e7223 */ /* 0x080fe2000000006e */
[----:B------:R-:W-:Y:S01]  /*1c60*/  FFMA R119, R14, R13, R119 ;  /* 0x0000000d0e777223 */ /* 0x000fe20000000077 */
[----:B--2---:R-:W-:Y:S01]  /*1c70*/  FFMA R18, R4, R25, R16 ;  /* 0x0000001904127223 */ /* 0x004fe20000000010 */
[-C--:B------:R-:W-:Y:S01]  /*1c80*/  FFMA R77, R14, R4.reuse, R17 ;  /* 0x000000040e4d7223 */ /* 0x080fe20000000011 */
[----:B------:R-:W-:Y:S01]  /*1c90*/  LDS.64 R30, [R88] ;  /* 0x00000000581e7984 */ /* 0x000fe20000000a00 */
[-C--:B------:R-:W-:Y:S01]  /*1ca0*/  FFMA R53, R20, R4.reuse, R53 ;  /* 0x0000000414357223 */ /* 0x080fe20000000035 */
[----:B------:R-:W-:Y:S01]  /*1cb0*/  FFMA R49, R4, R21, R49 ;  /* 0x0000001504317223 */ /* 0x000fe20000000031 */
[-C--:B------:R-:W-:Y:S01]  /*1cc0*/  FFMA R51, R24, R4.reuse, R51 ;  /* 0x0000000418337223 */ /* 0x080fe20000000033 */
[----:B------:R-:W1:Y:S01]  /*1cd0*/  LDS.64 R32, [R102+UR4] ;  /* 0x0000000466207984 */ /* 0x000e620008000a00 */
[----:B------:R-:W-:Y:S01]  /*1ce0*/  FFMA R19, R26, R4, R19 ;  /* 0x000000041a137223 */ /* 0x000fe20000000013 */
[C---:B------:R-:W-:Y:S01]  /*1cf0*/  FFMA R112, R4.reuse, R27, R112 ;  /* 0x0000001b04707223 */ /* 0x040fe20000000070 */
[----:B------:R-:W-:Y:S01]  /*1d00*/  FFMA R82, R4, R15, R82 ;  /* 0x0000000f04527223 */ /* 0x000fe20000000052 */
[----:B------:R-:W2:Y:S01]  /*1d10*/  LDS.64 R12, [R88+0x8] ;  /* 0x00000800580c7984 */ /* 0x000ea20000000a00 */
[-C--:B------:R-:W-:Y:S01]  /*1d20*/  FFMA R43, R20, R5.reuse, R43 ;  /* 0x00000005142b7223 */ /* 0x080fe2000000002b */
[-C--:B------:R-:W-:Y:S01]  /*1d30*/  FFMA R34, R21, R5.reuse, R34 ;  /* 0x0000000515227223 */ /* 0x080fe20000000022 */
[-C--:B------:R-:W-:Y:S01]  /*1d40*/  FFMA R41, R24, R5.reuse, R41 ;  /* 0x0000000518297223 */ /* 0x080fe20000000029 */
[----:B------:R-:W3:Y:S01]  /*1d50*/  LDS.64 R28, [R88+0x10] ;  /* 0x00001000581c7984 */ /* 0x000ee20000000a00 */
[-C--:B------:R-:W-:Y:S01]  /*1d60*/  FFMA R8, R25, R5.reuse, R8 ;  /* 0x0000000519087223 */ /* 0x080fe20000000008 */
[-C--:B------:R-:W-:Y:S01]  /*1d70*/  FFMA R81, R26, R5.reuse, R81 ;  /* 0x000000051a517223 */ /* 0x080fe20000000051 */
[-C--:B------:R-:W-:Y:S01]  /*1d80*/  FFMA R78, R27, R5.reuse, R6 ;  /* 0x000000051b4e7223 */ /* 0x080fe20000000006 */
[----:B------:R-:W4:Y:S01]  /*1d90*/  LDS.64 R16, [R88+0x18] ;  /* 0x0000180058107984 */ /* 0x000f220000000a00 */
[-C--:B------:R-:W-:Y:S01]  /*1da0*/  FFMA R79, R14, R5.reuse, R11 ;  /* 0x000000050e4f7223 */ /* 0x080fe2000000000b */
[----:B------:R-:W-:Y:S01]  /*1db0*/  FFMA R114, R15, R5, R114 ;  /* 0x000000050f727223 */ /* 0x000fe20000000072 */
[----:B0-----:R-:W-:Y:S01]  /*1dc0*/  FFMA R121, R22, R21, R7 ;  /* 0x0000001516797223 */ /* 0x001fe20000000007 */
[----:B------:R-:W0:Y:S01]  /*1dd0*/  LDS.64 R4, [R102+UR4+0x8] ;  /* 0x0000080466047984 */ /* 0x000e220008000a00 */
[CC--:B------:R-:W-:Y:S01]  /*1de0*/  FFMA R9, R20.reuse, R22.reuse, R9 ;  /* 0x0000001614097223 */ /* 0x0c0fe20000000009 */
[----:B------:R-:W-:Y:S01]  /*1df0*/  FFMA R97, R20, R23, R97 ;  /* 0x0000001714617223 */ /* 0x000fe20000000061 */
[-C--:B------:R-:W-:Y:S01]  /*1e00*/  FFMA R83, R24, R22.reuse, R83 ;  /* 0x0000001618537223 */ /* 0x080fe20000000053 */
[----:B------:R-:W5:Y:S01]  /*1e10*/  LDS.64 R6, [R102+UR4+0x10] ;  /* 0x0000100466067984 */ /* 0x000f620008000a00 */
        /* <DEDUP_REMOVED lines=12> */
[-C--:B-1----:R-:W-:Y:S01]  /*1ee0*/  FFMA R87, R30, R32.reuse, R87 ;  /* 0x000000201e577223 */ /* 0x082fe20000000057 */
[----:B------:R-:W-:Y:S01]  /*1ef0*/  FFMA R89, R32, R31, R89 ;  /* 0x0000001f20597223 */ /* 0x000fe20000000059 */
[-C--:B------:R-:W-:Y:S01]  /*1f00*/  FFMA R20, R31, R33.reuse, R10 ;  /* 0x000000211f147223 */ /* 0x080fe2000000000a */
[----:B------:R-:W-:Y:S01]  /*1f10*/  FFMA R85, R30, R33, R85 ;  /* 0x000000211e557223 */ /* 0x000fe20000000055 */
[-C--:B--2---:R-:W-:Y:S01]  /*1f20*/  FFMA R91, R12, R32.reuse, R91 ;  /* 0x000000200c5b7223 */ /* 0x084fe2000000005b */
        /* <DEDUP_REMOVED lines=10> */
[C---:B------:R-:W-:Y:S01]  /*1fd0*/  FFMA R24, R17.reuse, R33, R70 ;  /* 0x0000002111187223 */ /* 0x040fe20000000046 */
[----:B------:R-:W1:Y:S01]  /*1fe0*/  LDS.64 R10, [R102+UR4+0x18] ;  /* 0x00001804660a7984 */ /* 0x000e620008000a00 */
[-C--:B0-----:R-:W-:Y:S01]  /*1ff0*/  FFMA R23, R12, R4.reuse, R71 ;  /* 0x000000040c177223 */ /* 0x081fe20000000047 */
[----:B------:R-:W-:Y:S01]  /*2000*/  FFMA R22, R4, R13, R74 ;  /* 0x0000000d04167223 */ /* 0x000fe2000000004a */
[-C--:B------:R-:W-:Y:S01]  /*2010*/  FFMA R21, R28, R4.reuse, R75 ;  /* 0x000000041c157223 */ /* 0x080fe2000000004b */
[C---:B------:R-:W-:Y:S01]  /*2020*/  FFMA R27, R16.reuse, R4, R73 ;  /* 0x00000004101b7223 */ /* 0x040fe20000000049 */
[----:B------:R-:W-:Y:S01]  /*2030*/  FFMA R118, R17, R5, R76 ;  /* 0x0000000511767223 */ /* 0x000fe2000000004c */
[----:B-----5:R-:W-:Y:S01]  /*2040*/  FFMA R125, R16, R6, R77 ;  /* 0x00000006107d7223 */ /* 0x020fe2000000004d */
[----:B------:R-:W-:Y:S01]  /*2050*/  FFMA R122, R6, R17, R82 ;  /* 0x00000011067a7223 */ /* 0x000fe20000000052 */
[----:B------:R-:W-:Y:S01]  /*2060*/  FFMA R120, R28, R7, R81 ;  /* 0x000000071c787223 */ /* 0x000fe20000000051 */
[----:B------:R-:W-:Y:S01]  /*2070*/  FFMA R35, R30, R4, R35 ;  /* 0x000000041e237223 */ /* 0x000fe20000000023 */
[C---:B------:R-:W-:Y:S01]  /*2080*/  FFMA R33, R4.reuse, R31, R39 ;  /* 0x0000001f04217223 */ /* 0x040fe20000000027 */
[C---:B------:R-:W-:Y:S01]  /*2090*/  FFMA R104, R4.reuse, R29, R104 ;  /* 0x0000001d04687223 */ /* 0x040fe20000000068 */
        /* <DEDUP_REMOVED lines=8> */
[----:B------:R-:W-:Y:S01]  /*2120*/  LDS.64 R70, [R88+0x200] ;  /* 0x0002000058467984 */ /* 0x000fe20000000a00 */
[-C--:B------:R-:W-:Y:S01]  /*2130*/  FFMA R53, R30, R6.reuse, R53 ;  /* 0x000000061e357223 */ /* 0x080fe20000000035 */
[----:B------:R-:W-:Y:S01]  /*2140*/  FFMA R49, R6, R31, R49 ;  /* 0x0000001f06317223 */ /* 0x000fe20000000031 */
[-C--:B------:R-:W-:Y:S01]  /*2150*/  FFMA R51, R12, R6.reuse, R51 ;  /* 0x000000060c337223 */ /* 0x080fe20000000033 */
[----:B------:R-:W0:Y:S01]  /*2160*/  LDS.64 R46, [R102+UR4+0x200] ;  /* 0x00020004662e7984 */ /* 0x000e220008000a00 */
[----:B------:R-:W-:Y:S01]  /*2170*/  FFMA R116, R6, R13, R18 ;  /* 0x0000000d06747223 */ /* 0x000fe20000000012 */
[----:B------:R-:W-:Y:S01]  /*2180*/  FFMA R19, R28, R6, R19 ;  /* 0x000000061c137223 */ /* 0x000fe20000000013 */
        /* <DEDUP_REMOVED lines=9> */
[----:B------:R4:W5:Y:S01]  /*2220*/  LDS.64 R76, [R88+0x218] ;  /* 0x00021800584c7984 */ /* 0x0009620000000a00 */
[----:B------:R-:W-:-:S03]  /*2230*/  FFMA R114, R17, R7, R114 ;  /* 0x0000000711727223 */ /* 0x000fc60000000072 */
[----:B------:R-:W5:Y:S01]  /*2240*/  LDS.64 R6, [R102+UR4+0x208] ;  /* 0x0002080466067984 */ /* 0x000f620008000a00 */
[-C--:B-1----:R-:W-:Y:S01]  /*2250*/  FFMA R9, R30, R10.reuse, R9 ;  /* 0x0000000a1e097223 */ /* 0x082fe20000000009 */
[----:B------:R-:W-:Y:S01]  /*2260*/  FFMA R121, R10, R31, R121 ;  /* 0x0000001f0a797223 */ /* 0x000fe20000000079 */
[-C--:B------:R-:W-:Y:S01]  /*2270*/  FFMA R83, R12, R10.reuse, R83 ;  /* 0x0000000a0c537223 */ /* 0x080fe20000000053 */
[----:B------:R-:W1:Y:S01]  /*2280*/  LDS.64 R4, [R102+UR4+0x210] ;  /* 0x0002100466047984 */ /* 0x000e620008000a00 */
[----:B------:R-:W-:Y:S01]  /*2290*/  FFMA R2, R10, R13, R2 ;  /* 0x0000000d0a027223 */ /* 0x000fe20000000002 */
[-C--:B------:R-:W-:Y:S01]  /*22a0*/  FFMA R45, R28, R10.reuse, R45 ;  /* 0x0000000a1c2d7223 */ /* 0x080fe2000000002d */
[----:B------:R-:W-:Y:S01]  /*22b0*/  FFMA R36, R10, R29, R36 ;  /* 0x0000001d0a247223 */ /* 0x000fe20000000024 */
[----:B------:R-:W1:Y:S01]  /*22c0*/  LDS.64 R78, [R102+UR4+0x218] ;  /* 0x00021804664e7984 */ /* 0x000e620008000a00 */
[----:B------:R-:W-:Y:S01]  /*22d0*/  UIADD3 UR4, UPT, UPT, UR4, 0x800, URZ ;  /* 0x0000080004047890 */ /* 0x000fe2000fffe0ff */
[----:B------:R-:W-:Y:S01]  /*22e0*/  FFMA R123, R16, R10, R123 ;  /* 0x0000000a107b7223 */ /* 0x000fe2000000007b */
[----:B------:R-:W-:Y:S01]  /*22f0*/  FFMA R124, R10, R17, R38 ;  /* 0x000000110a7c7223 */ /* 0x000fe20000000026 */
[-C--:B------:R-:W-:Y:S01]  /*2300*/  FFMA R97, R30, R11.reuse, R97 ;  /* 0x0000000b1e617223 */ /* 0x080fe20000000061 */
[----:B------:R-:W-:Y:S01]  /*2310*/  UISETP.NE.AND UP0, UPT, UR4, 0x1400, UPT ;  /* 0x000014000400788c */ /* 0x000fe2000bf05270 */
[-C--:B------:R-:W-:Y:S01]  /*2320*/  FFMA R50, R31, R11.reuse, R50 ;  /* 0x0000000b1f327223 */ /* 0x080fe20000000032 */
[-C--:B------:R-:W-:Y:S01]  /*2330*/  FFMA R99, R12, R11.reuse, R99 ;  /* 0x0000000b0c637223 */ /* 0x080fe20000000063 */
[-C--:B------:R-:W-:Y:S01]  /*2340*/  FFMA R52, R13, R11.reuse, R52 ;  /* 0x0000000b0d347223 */ /* 0x080fe20000000034 */
[-C--:B------:R-:W-:Y:S01]  /*2350*/  FFMA R101, R28, R11.reuse, R101 ;  /* 0x0000000b1c657223 */ /* 0x080fe20000000065 */
[-C--:B------:R-:W-:Y:S01]  /*2360*/  FFMA R54, R29, R11.reuse, R54 ;  /* 0x0000000b1d367223 */ /* 0x080fe20000000036 */
[-C--:B------:R-:W-:Y:S01]  /*2370*/  FFMA R103, R16, R11.reuse, R103 ;  /* 0x0000000b10677223 */ /* 0x080fe20000000067 */
[----:B------:R-:W-:Y:S01]  /*2380*/  FFMA R84, R17, R11, R84 ;  /* 0x0000000b11547223 */ /* 0x000fe20000000054 */
[----:B----4-:R-:W-:Y:S01]  /*2390*/  IADD3 R88, PT, PT, R88, 0x800, RZ ;  /* 0x0000080058587810 */ /* 0x010fe20007ffe0ff */
[-C--:B0-----:R-:W-:Y:S01]  /*23a0*/  FFMA R87, R70, R46.reuse, R87 ;  /* 0x0000002e46577223 */ /* 0x081fe20000000057 */
        /* <DEDUP_REMOVED lines=10> */
[----:B-----5:R-:W-:Y:S01]  /*2450*/  FFMA R95, R76, R46, R95 ;  /* 0x0000002e4c5f7223 */ /* 0x020fe2000000005f */
[----:B------:R-:W-:Y:S01]  /*2460*/  FFMA R30, R77, R47, R24 ;  /* 0x0000002f4d1e7223 */ /* 0x000fe20000000018 */
[----:B------:R-:W-:Y:S01]  /*2470*/  FFMA R46, R46, R77, R32 ;  /* 0x0000004d2e2e7223 */ /* 0x000fe20000000020 */
[----:B------:R-:W-:Y:S01]  /*2480*/  FFMA R32, R75, R47, R48 ;  /* 0x0000002f4b207223 */ /* 0x000fe20000000030 */
        /* <DEDUP_REMOVED lines=8> */
[-C--:B-1----:R-:W-:Y:S01]  /*2510*/  FFMA R53, R70, R4.reuse, R53 ;  /* 0x0000000446357223 */ /* 0x082fe20000000035 */
[----:B------:R-:W-:Y:S01]  /*2520*/  FFMA R49, R4, R71, R49 ;  /* 0x0000004704317223 */ /* 0x000fe20000000031 */
[-C--:B------:R-:W-:Y:S01]  /*2530*/  FFMA R51, R72, R4.reuse, R51 ;  /* 0x0000000448337223 */ /* 0x080fe20000000033 */
[----:B------:R-:W-:Y:S01]  /*2540*/  FFMA R16, R4, R73, R116 ;  /* 0x0000004904107223 */ /* 0x000fe20000000074 */
[-C--:B------:R-:W-:Y:S01]  /*2550*/  FFMA R19, R74, R4.reuse, R19 ;  /* 0x000000044a137223 */ /* 0x080fe20000000013 */
[----:B------:R-:W-:Y:S01]  /*2560*/  FFMA R14, R4, R75, R112 ;  /* 0x0000004b040e7223 */ /* 0x000fe20000000070 */
        /* <DEDUP_REMOVED lines=9> */
[-C--:B------:R-:W-:Y:S01]  /*2600*/  FFMA R23, R76, R7.reuse, R119 ;  /* 0x000000074c177223 */ /* 0x080fe20000000077 */
        /* <DEDUP_REMOVED lines=25> */
[----:B------:R-:W-:Y:S06]  /*27a0*/  BRA.U UP0, `(.L_x_19) ;  /* 0xffffffed00707547 */ /* 0x000fec000b83ffff */
[----:B------:R-:W0:Y:S01]  /*27b0*/  LDCU UR4, c[0x0][0x3a0] ;  /* 0x00007400ff0477ac */ /* 0x000e220008000800 */
[----:B------:R-:W-:Y:S01]  /*27c0*/  IADD3 R92, PT, PT, R92, 0x1, RZ ;  /* 0x000000015c5c7810 */ /* 0x000fe20007ffe0ff */
[----:B------:R2:W-:Y:S01]  /*27d0*/  SYNCS.ARRIVE.TRANS64.A1T0 RZ, [R100+URZ+0x8], RZ ;  /* 0x000008ff64ff79a7 */ /* 0x0005e200081000ff */
[----:B------:R-:W-:Y:S01]  /*27e0*/  LOP3.LUT R70, R98, 0xff, RZ, 0xc0, !PT ;  /* 0x000000ff62467812 */ /* 0x000fe200078ec0ff */
[----:B------:R-:W-:Y:S01]  /*27f0*/  UIADD3 UR10, UPT, UPT, UR10, 0x8, URZ ;  /* 0x000000080a0a7890 */ /* 0x000fe2000fffe0ff */
[----:B------:R-:W-:Y:S02]  /*2800*/  LOP3.LUT R71, R92, 0xff, RZ, 0xc0, !PT ;  /* 0x000000ff5c477812 */ /* 0x000fe400078ec0ff */
[----:B------:R-:W-:Y:S02]  /*2810*/  ISETP.NE.AND P0, PT, R70, 0x2, PT ;  /* 0x000000024600780c */ /* 0x000fe40003f05270 */
[----:B------:R-:W-:Y:S02]  /*2820*/  ISETP.NE.AND P1, PT, R71, 0x2, PT ;  /* 0x000000024700780c */ /* 0x000fe40003f25270 */
[----:B------:R-:W-:-:S02]  /*2830*/  SEL R71, RZ, 0x1, P0 ;  /* 0x00000001ff477807 */ /* 0x000fc40000000000 */
[----:B------:R-:W-:Y:S02]  /*2840*/  SEL R98, R98, RZ, P0 ;  /* 0x000000ff62627207 */ /* 0x000fe40000000000 */
[----:B------:R-:W-:Y:S02]  /*2850*/  LOP3.LUT R96, R96, R71, RZ, 0x3c, !PT ;  /* 0x0000004760607212 */ /* 0x000fe400078e3cff */
[----:B------:R-:W-:Y:S01]  /*2860*/  SEL R92, R92, RZ, P1 ;  /* 0x000000ff5c5c7207 */ /* 0x000fe20000800000 */
[----:B0-----:R-:W-:-:S04]  /*2870*/  UISETP.GE.AND UP0, UPT, UR10, UR4, UPT ;  /* 0x000000040a00728c */ /* 0x001fc8000bf06270 */
[----:B------:R-:W-:-:S05]  /*2880*/  @!P1 LOP3.LUT R96, R96, 0x2, RZ, 0x3c, !PT ;  /* 0x0000000260609812 */ /* 0x000fca00078e3cff */
[----:B--2---:R-:W-:Y:S05]  /*2890*/  BRA.U !UP0, `(.L_x_20) ;  /* 0xffffffe508b07547 */ /* 0x004fea000b83ffff */
[----:B------:R-:W-:Y:S02]  /*28a0*/  LOP3.LUT R64, R96, 0xffff, RZ, 0xc0, !PT ;  /* 0x0000ffff60407812 */ /* 0x000fe400078ec0ff */
[----:B------:R-:W-:Y:S02]  /*28b0*/  SHF.L.U32 R66, R92, 0x4, RZ ;  /* 0x000000045c427819 */ /* 0x000fe400000006ff */
[----:B------:R-:W-:Y:S02]  /*28c0*/  SHF.R.U32.HI R64, RZ, 0x1, R64 ;  /* 0x00000001ff407819 */ /* 0x000fe40000011640 */
[----:B------:R-:W-:Y:S02]  /*28d0*/  LOP3.LUT R66, R66, 0xff0, RZ, 0xe2, !PT ;  /* 0x00000ff042427812 */ /* 0x000fe400078ee2ff */
[----:B------:R-:W-:-:S07]  /*28e0*/  LOP3.LUT R64, R64, 0x1, RZ, 0xc0, !PT ;  /* 0x0000000140407812 */ /* 0x000fce00078ec0ff */
.L_x_8:
[----:B------:R-:W-:Y:S01]  /*28f0*/  CS2R R58, SR_GLOBALTIMERLO ;  /* 0x00000000003a7805 */ /* 0x000fe20000015200 */
[----:B------:R-:W0:Y:S01]  /*2900*/  S2UR UR5, SR_CgaCtaId ;  /* 0x00000000000579c3 */ /* 0x000e220000008800 */
[----:B------:R-:W-:Y:S01]  /*2910*/  UMOV UR4, 0x400 ;  /* 0x0000040000047882 */ /* 0x000fe20000000000 */
[----:B-1----:R-:W-:Y:S01]  /*2920*/  SHF.L.U32 R57, R64, 0x1f, RZ ;  /* 0x0000001f40397819 */ /* 0x002fe200000006ff */
[----:B0-----:R-:W-:-:S06]  /*2930*/  ULEA UR4, UR5, UR4, 0x18 ;  /* 0x0000000405047291 */ /* 0x001fcc000f8ec0ff */
[----:B------:R-:W-:-:S03]  /*2940*/  IADD3 R73, PT, PT, R66, UR4, RZ ;  /* 0x0000000442497c10 */ /* 0x000fc6000fffe0ff */
[----:B------:R-:W0:Y:S02]  /*2950*/  SYNCS.PHASECHK.TRANS64.TRYWAIT P0, [R66+UR4], R57 ;  /* 0x00000039420075a7 */ /* 0x000e240008001104 */
[----:B0-----:R-:W-:Y:S05]  /*2960*/  @P0 BRA `(.L_x_21) ;  /* 0x0000000000600947 */ /* 0x001fea0003800000 */
[----:B------:R-:W-:Y:S01]  /*2970*/  SHF.L.U32 R64, R64, 0x1f, RZ ;  /* 0x0000001f40407819 */ /* 0x000fe200000006ff */
[----:B------:R-:W-:-:S06]  /*2980*/  UMOV UR4, URZ ;  /* 0x000000ff00047c82 */ /* 0x000fcc0008000000 */
.L_x_24:
        /* <DEDUP_REMOVED lines=11> */
.L_x_23:
        /* <DEDUP_REMOVED lines=9> */
.L_x_22:
[----:B------:R-:W0:Y:S02]  /*2ad0*/  SYNCS.PHASECHK.TRANS64.TRYWAIT P0, [R73+URZ], R64 ;  /* 0x00000040490075a7 */ /* 0x000e2400080011ff */
[----:B0-----:R-:W-:Y:S05]  /*2ae0*/  @!P0 BRA `(.L_x_24) ;  /* 0xfffffffc00a88947 */ /* 0x001fea000383ffff */
.L_x_21:
[----:B------:R-:W0:Y:S01]  /*2af0*/  S2R R74, SR_CgaCtaId ;  /* 0x00000000004a7919 */ /* 0x000e220000008800 */
[----:B------:R-:W1:Y:S01]  /*2b00*/  LDCU UR4, c[0x0][0x3a0] ;  /* 0x00007400ff0477ac */ /* 0x000e620008000800 */
[----:B------:R-:W-:-:S04]  /*2b10*/  MOV R75, 0x400 ;  /* 0x00000400004b7802 */ /* 0x000fc80000000f00 */
[C---:B------:R-:W-:Y:S02]  /*2b20*/  IADD3 R57, PT, PT, R75.reuse, 0x2028, RZ ;  /* 0x000020284b397810 */ /* 0x040fe40007ffe0ff */
[----:B------:R-:W-:Y:S01]  /*2b30*/  IADD3 R59, PT, PT, R75, 0x28, RZ ;  /* 0x000000284b3b7810 */ /* 0x000fe20007ffe0ff */
[----:B-1----:R-:W-:-:S04]  /*2b40*/  USHF.L.U32 UR4, UR4, 0x9, URZ ;  /* 0x0000000904047899 */ /* 0x002fc800080006ff */
[----:B------:R-:W-:-:S06]  /*2b50*/  ULOP3.LUT UR4, UR4, 0x1000, URZ, 0xc, !UPT ;  /* 0x0000100004047892 */ /* 0x000fcc000f8e0cff */
[----:B------:R-:W-:Y:S02]  /*2b60*/  LEA R72, R0, UR4, 0x5 ;  /* 0x0000000400487c11 */ /* 0x000fe4000f8e28ff */
[----:B------:R-:W-:Y:S01]  /*2b70*/  LEA R76, R3, UR4, 0x5 ;  /* 0x00000004034c7c11 */ /* 0x000fe2000f8e28ff */
[----:B------:R-:W-:Y:S01]  /*2b80*/  UMOV UR4, 0x400 ;  /* 0x0000040000047882 */ /* 0x000fe20000000000 */
[C---:B0-----:R-:W-:Y:S02]  /*2b90*/  LEA R57, R74.reuse, R57, 0x18 ;  /* 0x000000394a397211 */ /* 0x041fe400078ec0ff */
[----:B------:R-:W-:Y:S02]  /*2ba0*/  LEA R59, R74, R59, 0x18 ;  /* 0x0000003b4a3b7211 */ /* 0x000fe400078ec0ff */
[----:B------:R-:W-:Y:S02]  /*2bb0*/  IADD3 R72, PT, PT, R72, 0x400, R57 ;  /* 0x0000040048487810 */ /* 0x000fe40007ffe039 */
[----:B------:R-:W-:-:S07]  /*2bc0*/  IADD3 R76, PT, PT, R59, R76, RZ ;  /* 0x0000004c3b4c7210 */ /* 0x000fce0007ffe0ff */
.L_x_25:
[----:B------:R-:W-:Y:S04]  /*2bd0*/  LDS.64 R56, [R72+-0x400] ;  /* 0xfffc000048387984 */ /* 0x000fe80000000a00 */
[----:B------:R-:W0:Y:S04]  /*2be0*/  LDS.64 R58, [R76+UR4+-0x400] ;  /* 0xfffc00044c3a7984 */ /* 0x000e280008000a00 */
[----:B------:R-:W1:Y:S04]  /*2bf0*/  LDS.64 R60, [R72+-0x3f8] ;  /* 0xfffc0800483c7984 */ /* 0x000e680000000a00 */
[----:B------:R-:W2:Y:S04]  /*2c00*/  LDS.64 R62, [R72+-0x3f0] ;  /* 0xfffc1000483e7984 */ /* 0x000ea80000000a00 */
[----:B------:R-:W3:Y:S04]  /*2c10*/  LDS.64 R64, [R72+-0x3e8] ;  /* 0xfffc180048407984 */ /* 0x000ee80000000a00 */
[----:B------:R-:W4:Y:S04]  /*2c20*/  LDS.64 R66, [R76+UR4+-0x3f8] ;  /* 0xfffc08044c427984 */ /* 0x000f280008000a00 */
[----:B------:R-:W5:Y:S04]  /*2c30*/  LDS.64 R68, [R76+UR4+-0x3f0] ;  /* 0xfffc10044c447984 */ /* 0x000f680008000a00 */
[----:B------:R-:W5:Y:S01]  /*2c40*/  LDS.64 R70, [R76+UR4+-0x3e8] ;  /* 0xfffc18044c467984 */ /* 0x000f620008000a00 */
        /* <DEDUP_REMOVED lines=12> */
[----:B---3--:R-:W-:Y:S01]  /*2d10*/  FFMA R95, R64, R58, R95 ;  /* 0x0000003a405f7223 */ /* 0x008fe2000000005f */
[----:B------:R-:W-:Y:S01]  /*2d20*/  FFMA R46, R58, R65, R46 ;  /* 0x000000413a2e7223 */ /* 0x000fe2000000002e */
[-C--:B------:R-:W-:Y:S01]  /*2d30*/  FFMA R37, R64, R59.reuse, R37 ;  /* 0x0000003b40257223 */ /* 0x080fe20000000025 */
[----:B------:R-:W-:Y:S01]  /*2d40*/  FFMA R58, R65, R59, R30 ;  /* 0x0000003b413a7223 */ /* 0x000fe2000000001e */
[-C--:B----4-:R-:W-:Y:S01]  /*2d50*/  FFMA R35, R56, R66.reuse, R35 ;  /* 0x0000004238237223 */ /* 0x090fe20000000023 */
        /* <DEDUP_REMOVED lines=15> */
[-C--:B-----5:R-:W-:Y:S01]  /*2e50*/  FFMA R53, R56, R68.reuse, R53 ;  /* 0x0000004438357223 */ /* 0x0a0fe20000000035 */
        /* <DEDUP_REMOVED lines=15> */
[----:B------:R-:W-:Y:S01]  /*2f50*/  LDS.64 R26, [R72+-0x200] ;  /* 0xfffe0000481a7984 */ /* 0x000fe20000000a00 */
[-C--:B------:R-:W-:Y:S01]  /*2f60*/  FFMA R69, R60, R70.reuse, R5 ;  /* 0x000000463c457223 */ /* 0x080fe20000000005 */
[-C--:B------:R-:W-:Y:S01]  /*2f70*/  FFMA R9, R56, R70.reuse, R9 ;  /* 0x0000004638097223 */ /* 0x080fe20000000009 */
[C---:B------:R-:W-:Y:S01]  /*2f80*/  FFMA R7, R70.reuse, R57, R7 ;  /* 0x0000003946077223 */ /* 0x040fe20000000007 */
[----:B------:R-:W0:Y:S01]  /*2f90*/  LDS.64 R28, [R76+UR4+-0x200] ;  /* 0xfffe00044c1c7984 */ /* 0x000e220008000a00 */
[----:B------:R-:W-:Y:S01]  /*2fa0*/  FFMA R2, R70, R61, R2 ;  /* 0x0000003d46027223 */ /* 0x000fe20000000002 */
[-C--:B------:R-:W-:Y:S01]  /*2fb0*/  FFMA R45, R62, R70.reuse, R45 ;  /* 0x000000463e2d7223 */ /* 0x080fe2000000002d */
[----:B------:R-:W-:Y:S01]  /*2fc0*/  FFMA R36, R70, R63, R36 ;  /* 0x0000003f46247223 */ /* 0x000fe20000000024 */
[----:B------:R-:W1:Y:S01]  /*2fd0*/  LDS.64 R30, [R72+-0x1f8] ;  /* 0xfffe0800481e7984 */ /* 0x000e620000000a00 */
[----:B------:R-:W-:Y:S01]  /*2fe0*/  FFMA R47, R64, R70, R47 ;  /* 0x00000046402f7223 */ /* 0x000fe2000000002f */
[----:B------:R-:W-:Y:S01]  /*2ff0*/  FFMA R48, R70, R65, R48 ;  /* 0x0000004146307223 */ /* 0x000fe20000000030 */
[-C--:B------:R-:W-:Y:S01]  /*3000*/  FFMA R97, R56, R71.reuse, R97 ;  /* 0x0000004738617223 */ /* 0x080fe20000000061 */
[----:B------:R-:W2:Y:S01]  /*3010*/  LDS.64 R20, [R72+-0x1f0] ;  /* 0xfffe100048147984 */ /* 0x000ea20000000a00 */
[-C--:B------:R-:W-:Y:S01]  /*3020*/  FFMA R50, R57, R71.reuse, R50 ;  /* 0x0000004739327223 */ /* 0x080fe20000000032 */
[-C--:B------:R-:W-:Y:S01]  /*3030*/  FFMA R99, R60, R71.reuse, R99 ;  /* 0x000000473c637223 */ /* 0x080fe20000000063 */
[-C--:B------:R-:W-:Y:S01]  /*3040*/  FFMA R52, R61, R71.reuse, R52 ;  /* 0x000000473d347223 */ /* 0x080fe20000000034 */
[----:B------:R-:W3:Y:S01]  /*3050*/  LDS.64 R22, [R72+-0x1e8] ;  /* 0xfffe180048167984 */ /* 0x000ee20000000a00 */
[-C--:B------:R-:W-:Y:S01]  /*3060*/  FFMA R101, R62, R71.reuse, R101 ;  /* 0x000000473e657223 */ /* 0x080fe20000000065 */
[-C--:B------:R-:W-:Y:S01]  /*3070*/  FFMA R54, R63, R71.reuse, R54 ;  /* 0x000000473f367223 */ /* 0x080fe20000000036 */
[-C--:B------:R-:W-:Y:S01]  /*3080*/  FFMA R103, R64, R71.reuse, R103 ;  /* 0x0000004740677223 */ /* 0x080fe20000000067 */
[----:B------:R-:W4:Y:S01]  /*3090*/  LDS.64 R16, [R76+UR4+-0x1f8] ;  /* 0xfffe08044c107984 */ /* 0x000f220008000a00 */
[----:B------:R-:W-:-:S03]  /*30a0*/  FFMA R84, R65, R71, R84 ;  /* 0x0000004741547223 */ /* 0x000fc60000000054 */
        /* <DEDUP_REMOVED lines=34> */
[----:B------:R-:W-:Y:S01]  /*32d0*/  LDS.64 R28, [R72] ;  /* 0x00000000481c7984 */ /* 0x000fe20000000a00 */
[-C--:B-----5:R-:W-:Y:S01]  /*32e0*/  FFMA R71, R20, R4.reuse, R19 ;  /* 0x0000000414477223 */ /* 0x0a0fe20000000013 */
[-C--:B------:R-:W-:Y:S01]  /*32f0*/  FFMA R53, R26, R4.reuse, R53 ;  /* 0x000000041a357223 */ /* 0x080fe20000000035 */
[----:B------:R-:W-:Y:S01]  /*3300*/  FFMA R49, R4, R27, R49 ;  /* 0x0000001b04317223 */ /* 0x000fe20000000031 */
[----:B------:R-:W0:Y:S01]  /*3310*/  LDS.64 R38, [R76+UR4] ;  /* 0x000000044c267984 */ /* 0x000e220008000a00 */
[-C--:B------:R-:W-:Y:S01]  /*3320*/  FFMA R51, R30, R4.reuse, R51 ;  /* 0x000000041e337223 */ /* 0x080fe20000000033 */
[C---:B------:R-:W-:Y:S01]  /*3330*/  FFMA R86, R4.reuse, R31, R86 ;  /* 0x0000001f04567223 */ /* 0x040fe20000000056 */
[----:B------:R-:W-:Y:S01]  /*3340*/  FFMA R14, R4, R21, R14 ;  /* 0x00000015040e7223 */ /* 0x000fe2000000000e */
[----:B------:R-:W1:Y:S01]  /*3350*/  LDS.64 R32, [R72+0x8] ;  /* 0x0000080048207984 */ /* 0x000e620000000a00 */
[----:B------:R-:W-:Y:S01]  /*3360*/  FFMA R67, R22, R4, R67 ;  /* 0x0000000416437223 */ /* 0x000fe20000000043 */
[----:B------:R-:W-:Y:S01]  /*3370*/  FFMA R12, R4, R23, R12 ;  /* 0x00000017040c7223 */ /* 0x000fe2000000000c */
[-C--:B------:R-:W-:Y:S01]  /*3380*/  FFMA R43, R26, R5.reuse, R43 ;  /* 0x000000051a2b7223 */ /* 0x080fe2000000002b */
        /* <DEDUP_REMOVED lines=8> */
[----:B------:R-:W4:Y:S01]  /*3410*/  LDS.64 R18, [R76+UR4+0x8] ;  /* 0x000008044c127984 */ /* 0x000f220008000a00 */
[----:B------:R-:W-:Y:S01]  /*3420*/  FFMA R68, R23, R5, R68 ;  /* 0x0000000517447223 */ /* 0x000fe20000000044 */
[CC--:B------:R-:W-:Y:S01]  /*3430*/  FFMA R9, R26.reuse, R56.reuse, R9 ;  /* 0x000000381a097223 */ /* 0x0c0fe20000000009 */
[----:B------:R-:W-:Y:S01]  /*3440*/  FFMA R97, R26, R57, R97 ;  /* 0x000000391a617223 */ /* 0x000fe20000000061 */
[----:B------:R-:W5:Y:S01]  /*3450*/  LDS.64 R4, [R76+UR4+0x10] ;  /* 0x000010044c047984 */ /* 0x000f620008000a00 */
[----:B------:R-:W-:Y:S01]  /*3460*/  FFMA R7, R56, R27, R7 ;  /* 0x0000001b38077223 */ /* 0x000fe20000000007 */
[-C--:B------:R-:W-:Y:S01]  /*3470*/  FFMA R69, R30, R56.reuse, R69 ;  /* 0x000000381e457223 */ /* 0x080fe20000000045 */
[----:B------:R-:W-:Y:S01]  /*3480*/  FFMA R2, R56, R31, R2 ;  /* 0x0000001f38027223 */ /* 0x000fe20000000002 */
[-C--:B------:R-:W-:Y:S01]  /*3490*/  FFMA R105, R22, R56.reuse, R47 ;  /* 0x0000003816697223 */ /* 0x080fe2000000002f */
[----:B------:R-:W-:Y:S01]  /*34a0*/  FFMA R48, R56, R23, R48 ;  /* 0x0000001738307223 */ /* 0x000fe20000000030 */
[-C--:B------:R-:W-:Y:S01]  /*34b0*/  FFMA R50, R27, R57.reuse, R50 ;  /* 0x000000391b327223 */ /* 0x080fe20000000032 */
[-C--:B------:R-:W-:Y:S01]  /*34c0*/  FFMA R99, R30, R57.reuse, R99 ;  /* 0x000000391e637223 */ /* 0x080fe20000000063 */
[-C--:B------:R-:W-:Y:S01]  /*34d0*/  FFMA R52, R31, R57.reuse, R52 ;  /* 0x000000391f347223 */ /* 0x080fe20000000034 */
[-C--:B------:R-:W-:Y:S01]  /*34e0*/  FFMA R103, R22, R57.reuse, R103 ;  /* 0x0000003916677223 */ /* 0x080fe20000000067 */
[----:B------:R-:W-:Y:S01]  /*34f0*/  FFMA R84, R23, R57, R84 ;  /* 0x0000003917547223 */ /* 0x000fe20000000054 */
[----:B------:R-:W-:Y:S01]  /*3500*/  FFMA R45, R20, R56, R45 ;  /* 0x00000038142d7223 */ /* 0x000fe2000000002d */
[----:B------:R-:W-:Y:S01]  /*3510*/  FFMA R36, R56, R21, R36 ;  /* 0x0000001538247223 */ /* 0x000fe20000000024 */
[-C--:B------:R-:W-:Y:S01]  /*3520*/  FFMA R101, R20, R57.reuse, R101 ;  /* 0x0000003914657223 */ /* 0x080fe20000000065 */
[----:B------:R-:W-:-:S02]  /*3530*/  FFMA R54, R21, R57, R54 ;  /* 0x0000003915367223 */ /* 0x000fc40000000036 */
[----:B------:R-:W5:Y:S01]  /*3540*/  LDS.64 R20, [R76+UR4+0x18] ;  /* 0x000018044c147984 */ /* 0x000f620008000a00 */
[-C--:B0-----:R-:W-:Y:S01]  /*3550*/  FFMA R87, R28, R38.reuse, R87 ;  /* 0x000000261c577223 */ /* 0x081fe20000000057 */
[----:B------:R-:W-:Y:S02]  /*3560*/  FFMA R89, R38, R29, R89 ;  /* 0x0000001d26597223 */ /* 0x000fe40000000059 */
[----:B------:R-:W-:Y:S01]  /*3570*/  LDS.64 R56, [R72+0x200] ;  /* 0x0002000048387984 */ /* 0x000fe20000000a00 */
        /* <DEDUP_REMOVED lines=13> */
[----:B----4-:R-:W-:Y:S01]  /*3650*/  FFMA R27, R18, R29, R63 ;  /* 0x0000001d121b7223 */ /* 0x010fe2000000003f */
[-C--:B------:R-:W-:Y:S01]  /*3660*/  FFMA R31, R32, R18.reuse, R59 ;  /* 0x00000012201f7223 */ /* 0x080fe2000000003b */
[C---:B------:R-:W-:Y:S01]  /*3670*/  FFMA R107, R28.reuse, R19, R81 ;  /* 0x000000131c6b7223 */ /* 0x040fe20000000051 */
[-C--:B------:R-:W-:Y:S01]  /*3680*/  FFMA R35, R28, R18.reuse, R35 ;  /* 0x000000121c237223 */ /* 0x080fe20000000023 */
[----:B------:R-:W-:Y:S01]  /*3690*/  FFMA R78, R18, R33, R78 ;  /* 0x00000021124e7223 */ /* 0x000fe2000000004e */
[-C--:B------:R-:W-:Y:S01]  /*36a0*/  FFMA R77, R16, R18.reuse, R77 ;  /* 0x00000012104d7223 */ /* 0x080fe2000000004d */
[----:B------:R-:W-:Y:S01]  /*36b0*/  FFMA R80, R18, R17, R80 ;  /* 0x0000001112507223 */ /* 0x000fe20000000050 */
[----:B------:R-:W-:Y:S01]  /*36c0*/  FFMA R79, R24, R18, R79 ;  /* 0x00000012184f7223 */ /* 0x000fe2000000004f */
[----:B------:R-:W-:Y:S01]  /*36d0*/  FFMA R88, R18, R25, R64 ;  /* 0x0000001912587223 */ /* 0x000fe20000000040 */
[----:B------:R-:W0:Y:S01]  /*36e0*/  LDS.64 R46, [R76+UR4+0x200] ;  /* 0x000200044c2e7984 */ /* 0x000e220008000a00 */
[-C--:B------:R-:W-:Y:S01]  /*36f0*/  FFMA R40, R29, R19.reuse, R40 ;  /* 0x000000131d287223 */ /* 0x080fe20000000028 */
[-C--:B------:R-:W-:Y:S01]  /*3700*/  FFMA R55, R32, R19.reuse, R55 ;  /* 0x0000001320377223 */ /* 0x080fe20000000037 */
[-C--:B------:R-:W-:Y:S01]  /*3710*/  FFMA R66, R33, R19.reuse, R66 ;  /* 0x0000001321427223 */ /* 0x080fe20000000042 */
[----:B------:R-:W1:Y:S01]  /*3720*/  LDS.64 R58, [R72+0x208] ;  /* 0x00020800483a7984 */ /* 0x000e620000000a00 */
[-C--:B------:R-:W-:Y:S01]  /*3730*/  FFMA R81, R16, R19.reuse, R65 ;  /* 0x0000001310517223 */ /* 0x080fe20000000041 */
[-C--:B------:R-:W-:Y:S01]  /*3740*/  FFMA R82, R17, R19.reuse, R82 ;  /* 0x0000001311527223 */ /* 0x080fe20000000052 */
[-C--:B------:R-:W-:Y:S01]  /*3750*/  FFMA R83, R24, R19.reuse, R83 ;  /* 0x0000001318537223 */ /* 0x080fe20000000053 */
[----:B------:R-:W-:Y:S01]  /*3760*/  FFMA R70, R25, R19, R70 ;  /* 0x0000001319467223 */ /* 0x000fe20000000046 */
[----:B------:R-:W2:Y:S01]  /*3770*/  LDS.64 R60, [R72+0x210] ;  /* 0x00021000483c7984 */ /* 0x000ea20000000a00 */
[-C--:B-----5:R-:W-:Y:S01]  /*3780*/  FFMA R53, R28, R4.reuse, R53 ;  /* 0x000000041c357223 */ /* 0x0a0fe20000000035 */
[----:B------:R-:W-:Y:S01]  /*3790*/  FFMA R49, R4, R29, R49 ;  /* 0x0000001d04317223 */ /* 0x000fe20000000031 */
[-C--:B------:R-:W-:Y:S01]  /*37a0*/  FFMA R51, R32, R4.reuse, R51 ;  /* 0x0000000420337223 */ /* 0x080fe20000000033 */
[----:B------:R-:W3:Y:S01]  /*37b0*/  LDS.64 R62, [R72+0x218] ;  /* 0x00021800483e7984 */ /* 0x000ee20000000a00 */
[----:B------:R-:W-:Y:S01]  /*37c0*/  FFMA R86, R4, R33, R86 ;  /* 0x0000002104567223 */ /* 0x000fe20000000056 */
[-C--:B------:R-:W-:Y:S01]  /*37d0*/  FFMA R71, R16, R4.reuse, R71 ;  /* 0x0000000410477223 */ /* 0x080fe20000000047 */
[----:B------:R-:W-:Y:S01]  /*37e0*/  FFMA R14, R4, R17, R14 ;  /* 0x00000011040e7223 */ /* 0x000fe2000000000e */
[----:B------:R-:W4:Y:S01]  /*37f0*/  LDS.64 R18, [R76+UR4+0x208] ;  /* 0x000208044c127984 */ /* 0x000f220008000a00 */
        /* <DEDUP_REMOVED lines=10> */
[----:B------:R-:W-:Y:S01]  /*38a0*/  LDS.64 R64, [R76+UR4+0x218] ;  /* 0x000218044c407984 */ /* 0x000fe20008000a00 */
[----:B------:R-:W-:Y:S01]  /*38b0*/  FFMA R2, R20, R33, R2 ;  /* 0x0000002114027223 */ /* 0x000fe20000000002 */
[----:B------:R-:W-:Y:S01]  /*38c0*/  FFMA R52, R33, R21, R52 ;  /* 0x0000001521347223 */ /* 0x000fe20000000034 */
[----:B------:R-:W-:Y:S01]  /*38d0*/  FFMA R37, R24, R39, R37 ;  /* 0x0000002718257223 */ /* 0x000fe20000000025 */
[----:B------:R-:W5:Y:S01]  /*38e0*/  LDS.64 R4, [R76+UR4+0x210] ;  /* 0x000210044c047984 */ /* 0x000f620008000a00 */
[----:B------:R-:W-:Y:S01]  /*38f0*/  UIADD3 UR4, UPT, UPT, UR4, 0x800, URZ ;  /* 0x0000080004047890 */ /* 0x000fe2000fffe0ff */
[-C--:B------:R-:W-:Y:S01]  /*3900*/  FFMA R9, R28, R20.reuse, R9 ;  /* 0x000000141c097223 */ /* 0x080fe20000000009 */
[----:B------:R-:W-:Y:S01]  /*3910*/  FFMA R7, R20, R29, R7 ;  /* 0x0000001d14077223 */ /* 0x000fe20000000007 */
[-C--:B------:R-:W-:Y:S01]  /*3920*/  FFMA R69, R32, R20.reuse, R69 ;  /* 0x0000001420457223 */ /* 0x080fe20000000045 */
[----:B------:R-:W-:Y:S01]  /*3930*/  UISETP.NE.AND UP0, UPT, UR4, 0x1400, UPT ;  /* 0x000014000400788c */ /* 0x000fe2000bf05270 */
[----:B------:R-:W-:Y:S01]  /*3940*/  FFMA R105, R24, R20, R105 ;  /* 0x0000001418697223 */ /* 0x000fe20000000069 */
[----:B------:R-:W-:Y:S01]  /*3950*/  FFMA R97, R28, R21, R97 ;  /* 0x000000151c617223 */ /* 0x000fe20000000061 */
[-C--:B0-----:R-:W-:Y:S01]  /*3960*/  FFMA R87, R56, R46.reuse, R87 ;  /* 0x0000002e38577223 */ /* 0x081fe20000000057 */
[----:B------:R-:W-:Y:S01]  /*3970*/  FFMA R89, R46, R57, R89 ;  /* 0x000000392e597223 */ /* 0x000fe20000000059 */
[-C--:B------:R-:W-:Y:S01]  /*3980*/  FFMA R50, R29, R21.reuse, R50 ;  /* 0x000000151d327223 */ /* 0x080fe20000000032 */
[----:B------:R-:W-:Y:S01]  /*3990*/  FFMA R99, R32, R21, R99 ;  /* 0x0000001520637223 */ /* 0x000fe20000000063 */
[----:B-1----:R-:W-:Y:S01]  /*39a0*/  FFMA R91, R58, R46, R91 ;  /* 0x0000002e3a5b7223 */ /* 0x002fe2000000005b */
[----:B------:R-:W-:Y:S01]  /*39b0*/  FFMA R42, R46, R59, R42 ;  /* 0x0000003b2e2a7223 */ /* 0x000fe2000000002a */
[----:B------:R-:W-:Y:S01]  /*39c0*/  FFMA R103, R24, R21, R103 ;  /* 0x0000001518677223 */ /* 0x000fe20000000067 */
[----:B------:R-:W-:Y:S01]  /*39d0*/  FFMA R45, R16, R20, R45 ;  /* 0x00000014102d7223 */ /* 0x000fe2000000002d */
[----:B------:R-:W-:Y:S01]  /*39e0*/  FFMA R36, R20, R17, R36 ;  /* 0x0000001114247223 */ /* 0x000fe20000000024 */
[-C--:B--2---:R-:W-:Y:S01]  /*39f0*/  FFMA R93, R60, R46.reuse, R93 ;  /* 0x0000002e3c5d7223 */ /* 0x084fe2000000005d */
[----:B------:R-:W-:Y:S01]  /*3a00*/  FFMA R44, R46, R61, R44 ;  /* 0x0000003d2e2c7223 */ /* 0x000fe2000000002c */
[----:B------:R-:W-:Y:S01]  /*3a10*/  FFMA R48, R20, R25, R48 ;  /* 0x0000001914307223 */ /* 0x000fe20000000030 */
[----:B------:R-:W-:Y:S01]  /*3a20*/  FFMA R101, R16, R21, R101 ;  /* 0x0000001510657223 */ /* 0x000fe20000000065 */
[----:B---3--:R-:W-:Y:S01]  /*3a30*/  FFMA R95, R62, R46, R95 ;  /* 0x0000002e3e5f7223 */ /* 0x008fe2000000005f */
[----:B------:R-:W-:Y:S01]  /*3a40*/  FFMA R46, R46, R63, R26 ;  /* 0x0000003f2e2e7223 */ /* 0x000fe2000000001a */
[-C--:B------:R-:W-:Y:S01]  /*3a50*/  FFMA R54, R17, R21.reuse, R54 ;  /* 0x0000001511367223 */ /* 0x080fe20000000036 */
[----:B------:R-:W-:Y:S01]  /*3a60*/  FFMA R84, R25, R21, R84 ;  /* 0x0000001519547223 */ /* 0x000fe20000000054 */
[----:B----4-:R-:W-:Y:S01]  /*3a70*/  FFMA R33, R18, R57, R27 ;  /* 0x0000003912217223 */ /* 0x010fe2000000001b */
[-C--:B------:R-:W-:Y:S01]  /*3a80*/  FFMA R39, R60, R47.reuse, R23 ;  /* 0x0000002f3c277223 */ /* 0x080fe20000000017 */
[----:B------:R-:W-:Y:S01]  /*3a90*/  FFMA R32, R61, R47, R22 ;  /* 0x0000002f3d207223 */ /* 0x000fe20000000016 */
[-C--:B------:R-:W-:Y:S01]  /*3aa0*/  FFMA R35, R56, R18.reuse, R35 ;  /* 0x0000001238237223 */ /* 0x080fe20000000023 */
        /* <DEDUP_REMOVED lines=52> */
[----:B------:R-:W-:Y:S01]  /*3df0*/  IADD3 R72, PT, PT, R72, 0x800, RZ ;  /* 0x0000080048487810 */ /* 0x000fe20007ffe0ff */
[----:B------:R-:W-:Y:S06]  /*3e00*/  BRA.U UP0, `(.L_x_25) ;  /* 0xffffffed00707547 */ /* 0x000fec000b83ffff */
[----:B------:R-:W0:Y:S01]  /*3e10*/  LDC R61, c[0x0][0x39c] ;  /* 0x0000e700ff3d7b82 */ /* 0x000e220000000800 */
[----:B------:R-:W1:Y:S01]  /*3e20*/  LDCU.64 UR4, c[0x0][0x390] ;  /* 0x00007200ff0477ac */ /* 0x000e620008000a00 */
[----:B------:R-:W-:Y:S01]  /*3e30*/  LEA R3, P0, R3, UR6, 0x3 ;  /* 0x0000000603037c11 */ /* 0x000fe2000f8018ff */
[----:B------:R-:W-:Y:S01]  /*3e40*/  HFMA2 R57, -RZ, RZ, 0, 0 ;  /* 0x00000000ff397431 */ /* 0x000fe200000001ff */
[----:B------:R-:W-:Y:S02]  /*3e50*/  LEA R56, R0, UR8, 0x3 ;  /* 0x0000000800387c11 */ /* 0x000fe4000f8e18ff */
[----:B------:R-:W-:Y:S01]  /*3e60*/  IADD3.X R58, PT, PT, RZ, UR7, RZ, P0, !PT ;  /* 0x00000007ff3a7c10 */ /* 0x000fe200087fe4ff */
[----:B------:R2:W-:Y:S01]  /*3e70*/  SYNCS.ARRIVE.TRANS64.A1T0 RZ, [R73+URZ+0x8], RZ ;  /* 0x000008ff49ff79a7 */ /* 0x0005e200081000ff */
[----:B0-----:R-:W-:-:S03]  /*3e80*/  SHF.R.S32.HI R0, RZ, 0x1f, R61 ;  /* 0x0000001fff007819 */ /* 0x001fc6000001143d */
[-C--:B------:R-:W-:Y:S02]  /*3e90*/  IMAD R58, R58, R61.reuse, RZ ;  /* 0x0000003d3a3a7224 */ /* 0x080fe400078e02ff */
[----:B------:R-:W-:-:S04]  /*3ea0*/  IMAD.WIDE.U32 R56, R3, R61, R56 ;  /* 0x0000003d03387225 */ /* 0x000fc800078e0038 */
[----:B------:R-:W-:Y:S01]  /*3eb0*/  IMAD R3, R0, R3, R58 ;  /* 0x0000000300037224 */ /* 0x000fe200078e023a */
[----:B-1----:R-:W-:Y:S01]  /*3ec0*/  LEA R58, P0, R56, UR4, 0x2 ;  /* 0x00000004383a7c11 */ /* 0x002fe2000f8010ff */
[----:B------:R-:W0:Y:S03]  /*3ed0*/  LDCU UR4, c[0x0][0x3a4] ;  /* 0x00007480ff0477ac */ /* 0x000e260008000800 */
[----:B------:R-:W-:-:S04]  /*3ee0*/  IADD3 R3, PT, PT, R57, R3, RZ ;  /* 0x0000000339037210 */ /* 0x000fc80007ffe0ff */
[----:B------:R-:W-:-:S05]  /*3ef0*/  LEA.HI.X R59, R56, UR5, R3, 0x2, P0 ;  /* 0x00000005383b7c11 */ /* 0x000fca00080f1403 */
[----:B------:R-:W3:Y:S04]  /*3f00*/  LDG.E R57, desc[UR14][R58.64+0x8] ;  /* 0x0000080e3a397981 */ /* 0x000ee8000c1e1900 */
[----:B------:R-:W4:Y:S04]  /*3f10*/  LDG.E R0, desc[UR14][R58.64] ;  /* 0x0000000e3a007981 */ /* 0x000f28000c1e1900 */
[----:B------:R-:W5:Y:S04]  /*3f20*/  LDG.E R3, desc[UR14][R58.64+0x4] ;  /* 0x0000040e3a037981 */ /* 0x000f68000c1e1900 */
[----:B------:R-:W2:Y:S04]  /*3f30*/  LDG.E R62, desc[UR14][R58.64+0xc] ;  /* 0x00000c0e3a3e7981 */ /* 0x000ea8000c1e1900 */
[----:B------:R-:W2:Y:S04]  /*3f40*/  LDG.E R64, desc[UR14][R58.64+0x10] ;  /* 0x0000100e3a407981 */ /* 0x000ea8000c1e1900 */
[----:B------:R-:W2:Y:S04]  /*3f50*/  LDG.E R66, desc[UR14][R58.64+0x14] ;  /* 0x0000140e3a427981 */ /* 0x000ea8000c1e1900 */
[----:B------:R-:W2:Y:S04]  /*3f60*/  LDG.E R68, desc[UR14][R58.64+0x18] ;  /* 0x0000180e3a447981 */ /* 0x000ea8000c1e1900 */
[----:B------:R-:W2:Y:S01]  /*3f70*/  LDG.E R69, desc[UR14][R58.64+0x1c] ;  /* 0x00001c0e3a457981 */ /* 0x000ea2000c1e1900 */
[----:B0-----:R-:W-:Y:S01]  /*3f80*/  FMUL R60, R91, UR4 ;  /* 0x000000045b3c7c20 */ /* 0x001fe20008400000 */
[----:B------:R-:W-:Y:S01]  /*3f90*/  FMUL R87, R87, UR4 ;  /* 0x0000000457577c20 */ /* 0x000fe20008400000 */
[----:B------:R-:W-:Y:S01]  /*3fa0*/  FMUL R56, R89, UR4 ;  /* 0x0000000459387c20 */ /* 0x000fe20008400000 */
[----:B------:R-:W-:Y:S01]  /*3fb0*/  FMUL R65, R42, UR4 ;  /* 0x000000042a417c20 */ /* 0x000fe20008400000 */
[----:B------:R-:W-:Y:S01]  /*3fc0*/  FMUL R93, R93, UR4 ;  /* 0x000000045d5d7c20 */ /* 0x000fe20008400000 */
[----:B------:R-:W-:Y:S01]  /*3fd0*/  FMUL R95, R95, UR4 ;  /* 0x000000045f5f7c20 */ /* 0x000fe20008400000 */
[----:B------:R-:W-:Y:S01]  /*3fe0*/  FMUL R46, R46, UR4 ;  /* 0x000000042e2e7c20 */ /* 0x000fe20008400000 */
[----:B---3--:R-:W-:Y:S01]  /*3ff0*/  FFMA R63, RZ, R57, R60 ;  /* 0x00000039ff3f7223 */ /* 0x008fe2000000003c */
[----:B------:R-:W-:Y:S01]  /*4000*/  FMUL R57, R44, UR4 ;  /* 0x000000042c397c20 */ /* 0x000fe20008400000 */
[----:B----4-:R-:W-:Y:S01]  /*4010*/  FFMA R87, RZ, R0, R87 ;  /* 0x00000000ff577223 */ /* 0x010fe20000000057 */
[----:B-----5:R-:W-:Y:S01]  /*4020*/  FFMA R3, RZ, R3, R56 ;  /* 0x00000003ff037223 */ /* 0x020fe20000000038 */
[----:B--2---:R-:W-:Y:S01]  /*4030*/  FFMA R65, RZ, R62, R65 ;  /* 0x0000003eff417223 */ /* 0x004fe20000000041 */
[----:B------:R-:W-:Y:S01]  /*4040*/  FFMA R93, RZ, R64, R93 ;  /* 0x00000040ff5d7223 */ /* 0x000fe2000000005d */
[----:B------:R-:W-:Y:S01]  /*4050*/  FFMA R67, RZ, R66, R57 ;  /* 0x00000042ff437223 */ /* 0x000fe20000000039 */
[----:B------:R-:W-:-:S04]  /*4060*/  IMAD.WIDE R56, R61, 0x4, R58 ;  /* 0x000000043d387825 */ /* 0x000fc800078e023a */
[----:B------:R-:W-:Y:S01]  /*4070*/  FFMA R95, RZ, R68, R95 ;  /* 0x00000044ff5f7223 */ /* 0x000fe2000000005f */
[----:B------:R-:W-:Y:S01]  /*4080*/  FFMA R69, RZ, R69, R46 ;  /* 0x00000045ff457223 */ /* 0x000fe2000000002e */
[----:B------:R-:W-:Y:S04]  /*4090*/  STG.E desc[UR14][R58.64], R87 ;  /* 0x000000573a007986 */ /* 0x000fe8000c10190e */
[----:B------:R0:W-:Y:S04]  /*40a0*/  STG.E desc[UR14][R58.64+0x4], R3 ;  /* 0x000004033a007986 */ /* 0x0001e8000c10190e */
[----:B------:R-:W-:Y:S04]  /*40b0*/  STG.E desc[UR14][R58.64+0x8], R63 ;  /* 0x0000083f3a007986 */ /* 0x000fe8000c10190e */
[----:B------:R-:W-:Y:S04]  /*40c0*/  STG.E desc[UR14][R58.64+0xc], R65 ;  /* 0x00000c413a007986 */ /* 0x000fe8000c10190e */
[----:B------:R-:W-:Y:S04]  /*40d0*/  STG.E desc[UR14][R58.64+0x10], R93 ;  /* 0x0000105d3a007986 */ /* 0x000fe8000c10190e */
[----:B------:R-:W-:Y:S04]  /*40e0*/  STG.E desc[UR14][R58.64+0x14], R67 ;  /* 0x000014433a007986 */ /* 0x000fe8000c10190e */
[----:B------:R-:W-:Y:S04]  /*40f0*/  STG.E desc[UR14][R58.64+0x18], R95 ;  /* 0x0000185f3a007986 */ /* 0x000fe8000c10190e */
[----:B------:R1:W-:Y:S04]  /*4100*/  STG.E desc[UR14][R58.64+0x1c], R69 ;  /* 0x00001c453a007986 */ /* 0x0003e8000c10190e */
[----:B------:R-:W2:Y:S04]  /*4110*/  LDG.E R0, desc[UR14][R56.64] ;  /* 0x0000000e38007981 */ /* 0x000ea8000c1e1900 */
[----:B0-----:R-:W3:Y:S04]  /*4120*/  LDG.E R3, desc[UR14][R56.64+0x4] ;  /* 0x0000040e38037981 */ /* 0x001ee8000c1e1900 */
[----:B------:R-:W4:Y:S04]  /*4130*/  LDG.E R42, desc[UR14][R56.64+0x8] ;  /* 0x0000080e382a7981 */ /* 0x000f28000c1e1900 */
[----:B------:R-:W5:Y:S04]  /*4140*/  LDG.E R44, desc[UR14][R56.64+0xc] ;  /* 0x00000c0e382c7981 */ /* 0x000f68000c1e1900 */
[----:B------:R-:W5:Y:S04]  /*4150*/  LDG.E R46, desc[UR14][R56.64+0x10] ;  /* 0x0000100e382e7981 */ /* 0x000f68000c1e1900 */
[----:B------:R-:W5:Y:S04]  /*4160*/  LDG.E R60, desc[UR14][R56.64+0x14] ;  /* 0x0000140e383c7981 */ /* 0x000f68000c1e1900 */
[----:B------:R-:W5:Y:S04]  /*4170*/  LDG.E R62, desc[UR14][R56.64+0x18] ;  /* 0x0000180e383e7981 */ /* 0x000f68000c1e1900 */
[----:B------:R-:W5:Y:S01]  /*4180*/  LDG.E R64, desc[UR14][R56.64+0x1c] ;  /* 0x00001c0e38407981 */ /* 0x000f62000c1e1900 */
[----:B------:R-:W-:Y:S01]  /*4190*/  FMUL R85, R85, UR4 ;  /* 0x0000000455557c20 */ /* 0x000fe20008400000 */
[----:B------:R-:W-:Y:S01]  /*41a0*/  FMUL R10, R10, UR4 ;  /* 0x000000040a0a7c20 */ /* 0x000fe20008400000 */
[----:B------:R-:W-:Y:S01]  /*41b0*/  FMUL R15, R15, UR4 ;  /* 0x000000040f0f7c20 */ /* 0x000fe20008400000 */
[----:B-1----:R-:W-:Y:S01]  /*41c0*/  FMUL R59, R38, UR4 ;  /* 0x00000004263b7c20 */ /* 0x002fe20008400000 */
[----:B------:R-:W-:Y:S01]  /*41d0*/  FMUL R39, R39, UR4 ;  /* 0x0000000427277c20 */ /* 0x000fe20008400000 */
[----:B------:R-:W-:Y:S01]  /*41e0*/  FMUL R63, R32, UR4 ;  /* 0x00000004203f7c20 */ /* 0x000fe20008400000 */
[----:B------:R-:W-:Y:S01]  /*41f0*/  FMUL R65, R37, UR4 ;  /* 0x0000000425417c20 */ /* 0x000fe20008400000 */
[----:B------:R-:W-:Y:S01]  /*4200*/  FMUL R67, R30, UR4 ;  /* 0x000000041e437c20 */ /* 0x000fe20008400000 */
[----:B--2---:R-:W-:Y:S01]  /*4210*/  FFMA R85, RZ, R0, R85 ;  /* 0x00000000ff557223 */ /* 0x004fe20000000055 */
[----:B---3--:R-:W-:Y:S01]  /*4220*/  FFMA R3, RZ, R3, R10 ;  /* 0x00000003ff037223 */ /* 0x008fe2000000000a */
[----:B----4-:R-:W-:Y:S01]  /*4230*/  FFMA R15, RZ, R42, R15 ;  /* 0x0000002aff0f7223 */ /* 0x010fe2000000000f */
[----:B-----5:R-:W-:Y:S01]  /*4240*/  FFMA R59, RZ, R44, R59 ;  /* 0x0000002cff3b7223 */ /* 0x020fe2000000003b */
[----:B------:R-:W-:Y:S01]  /*4250*/  FFMA R37, RZ, R46, R39 ;  /* 0x0000002eff257223 */ /* 0x000fe20000000027 */
[----:B------:R-:W-:-:S04]  /*4260*/  IMAD.WIDE R38, R61, 0x4, R56 ;  /* 0x000000043d267825 */ /* 0x000fc800078e0238 */
[----:B------:R-:W-:Y:S01]  /*4270*/  FFMA R63, RZ, R60, R63 ;  /* 0x0000003cff3f7223 */ /* 0x000fe2000000003f */
[----:B------:R-:W-:Y:S01]  /*4280*/  FFMA R65, RZ, R62, R65 ;  /* 0x0000003eff417223 */ /* 0x000fe20000000041 */
[----:B------:R-:W-:Y:S01]  /*4290*/  FFMA R67, RZ, R64, R67 ;  /* 0x00000040ff437223 */ /* 0x000fe20000000043 */
[----:B------:R-:W-:Y:S04]  /*42a0*/  STG.E desc[UR14][R56.64], R85 ;  /* 0x0000005538007986 */ /* 0x000fe8000c10190e */
[----:B------:R0:W-:Y:S04]  /*42b0*/  STG.E desc[UR14][R56.64+0x4], R3 ;  /* 0x0000040338007986 */ /* 0x0001e8000c10190e */
[----:B------:R1:W-:Y:S04]  /*42c0*/  STG.E desc[UR14][R56.64+0x8], R15 ;  /* 0x0000080f38007986 */ /* 0x0003e8000c10190e */
[----:B------:R-:W-:Y:S04]  /*42d0*/  STG.E desc[UR14][R56.64+0xc], R59 ;  /* 0x00000c3b38007986 */ /* 0x000fe8000c10190e */
[----:B------:R-:W-:Y:S04]  /*42e0*/  STG.E desc[UR14][R56.64+0x10], R37 ;  /* 0x0000102538007986 */ /* 0x000fe8000c10190e */
[----:B------:R-:W-:Y:S04]  /*42f0*/  STG.E desc[UR14][R56.64+0x14], R63 ;  /* 0x0000143f38007986 */ /* 0x000fe8000c10190e */
[----:B------:R-:W-:Y:S04]  /*4300*/  STG.E desc[UR14][R56.64+0x18], R65 ;  /* 0x0000184138007986 */ /* 0x000fe8000c10190e */
[----:B------:R2:W-:Y:S04]  /*4310*/  STG.E desc[UR14][R56.64+0x1c], R67 ;  /* 0x00001c4338007986 */ /* 0x0005e8000c10190e */
[----:B------:R-:W3:Y:S04]  /*4320*/  LDG.E R0, desc[UR14][R38.64] ;  /* 0x0000000e26007981 */ /* 0x000ee8000c1e1900 */
[----:B0-----:R-:W4:Y:S04]  /*4330*/  LDG.E R3, desc[UR14][R38.64+0x4] ;  /* 0x0000040e26037981 */ /* 0x001f28000c1e1900 */
[----:B-1----:R-:W5:Y:S04]  /*4340*/  LDG.E R15, desc[UR14][R38.64+0x8] ;  /* 0x0000080e260f7981 */ /* 0x002f68000c1e1900 */
        /* <DEDUP_REMOVED lines=8> */
[----:B------:R-:W-:Y:S01]  /*43d0*/  FMUL R31, R28, UR4 ;  /* 0x000000041c1f7c20 */ /* 0x000fe20008400000 */
[----:B------:R-:W-:Y:S01]  /*43e0*/  FMUL R29, R29, UR4 ;  /* 0x000000041d1d7c20 */ /* 0x000fe20008400000 */
[----:B------:R-:W-:Y:S01]  /*43f0*/  FMUL R33, R26, UR4 ;  /* 0x000000041a217c20 */ /* 0x000fe20008400000 */
[----:B------:R-:W-:Y:S01]  /*4400*/  FMUL R27, R27, UR4 ;  /* 0x000000041b1b7c20 */ /* 0x000fe20008400000 */
[----:B--2---:R-:W-:Y:S01]  /*4410*/  FMUL R57, R24, UR4 ;  /* 0x0000000418397c20 */ /* 0x004fe20008400000 */
[----:B---3--:R-:W-:Y:S01]  /*4420*/  FFMA R35, RZ, R0, R35 ;  /* 0x00000000ff237223 */ /* 0x008fe20000000023 */
[----:B----4-:R-:W-:Y:S01]  /*4430*/  FFMA R3, RZ, R3, R10 ;  /* 0x00000003ff037223 */ /* 0x010fe2000000000a */
[----:B-----5:R-:W-:Y:S01]  /*4440*/  FFMA R15, RZ, R15, R30 ;  /* 0x0000000fff0f7223 */ /* 0x020fe2000000001e */
[----:B------:R-:W-:Y:S01]  /*4450*/  FFMA R31, RZ, R32, R31 ;  /* 0x00000020ff1f7223 */ /* 0x000fe2000000001f */
[----:B------:R-:W-:Y:S01]  /*4460*/  FFMA R29, RZ, R42, R29 ;  /* 0x0000002aff1d7223 */ /* 0x000fe2000000001d */
[----:B------:R-:W-:Y:S01]  /*4470*/  FFMA R33, RZ, R44, R33 ;  /* 0x0000002cff217223 */ /* 0x000fe20000000021 */
[----:B------:R-:W-:Y:S01]  /*4480*/  FFMA R37, RZ, R46, R27 ;  /* 0x0000002eff257223 */ /* 0x000fe2000000001b */
[----:B------:R-:W-:-:S04]  /*4490*/  IMAD.WIDE R26, R61, 0x4, R38 ;  /* 0x000000043d1a7825 */ /* 0x000fc800078e0226 */
[----:B------:R-:W-:Y:S01]  /*44a0*/  FFMA R57, RZ, R58, R57 ;  /* 0x0000003aff397223 */ /* 0x000fe20000000039 */
[----:B------:R-:W-:Y:S04]  /*44b0*/  STG.E desc[UR14][R38.64], R35 ;  /* 0x0000002326007986 */ /* 0x000fe8000c10190e */
[----:B------:R0:W-:Y:S04]  /*44c0*/  STG.E desc[UR14][R38.64+0x4], R3 ;  /* 0x0000040326007986 */ /* 0x0001e8000c10190e */
[----:B------:R1:W-:Y:S04]  /*44d0*/  STG.E desc[UR14][R38.64+0x8], R15 ;  /* 0x0000080f26007986 */ /* 0x0003e8000c10190e */
[----:B------:R2:W-:Y:S04]  /*44e0*/  STG.E desc[UR14][R38.64+0xc], R31 ;  /* 0x00000c1f26007986 */ /* 0x0005e8000c10190e */
[----:B------:R3:W-:Y:S04]  /*44f0*/  STG.E desc[UR14][R38.64+0x10], R29 ;  /* 0x0000101d26007986 */ /* 0x0007e8000c10190e */
[----:B------:R-:W-:Y:S04]  /*4500*/  STG.E desc[UR14][R38.64+0x14], R33 ;  /* 0x0000142126007986 */ /* 0x000fe8000c10190e */
[----:B------:R-:W-:Y:S04]  /*4510*/  STG.E desc[UR14][R38.64+0x18], R37 ;  /* 0x0000182526007986 */ /* 0x000fe8000c10190e */
[----:B------:R-:W-:Y:S04]  /*4520*/  STG.E desc[UR14][R38.64+0x1c], R57 ;  /* 0x00001c3926007986 */ /* 0x000fe8000c10190e */
[----:B------:R-:W4:Y:S04]  /*4530*/  LDG.E R0, desc[UR14][R26.64] ;  /* 0x0000000e1a007981 */ /* 0x000f28000c1e1900 */
[----:B0-----:R-:W5:Y:S04]  /*4540*/  LDG.E R3, desc[UR14][R26.64+0x4] ;  /* 0x0000040e1a037981 */ /* 0x001f68000c1e1900 */
[----:B------:R-:W5:Y:S04]  /*4550*/  LDG.E R10, desc[UR14][R26.64+0x8] ;  /* 0x0000080e1a0a7981 */ /* 0x000f68000c1e1900 */
[----:B-1----:R-:W5:Y:S04]  /*4560*/  LDG.E R15, desc[UR14][R26.64+0xc] ;  /* 0x00000c0e1a0f7981 */ /* 0x002f68000c1e1900 */
[----:B------:R-:W5:Y:S04]  /*4570*/  LDG.E R24, desc[UR14][R26.64+0x10] ;  /* 0x0000100e1a187981 */ /* 0x000f68000c1e1900 */
[----:B------:R-:W5:Y:S04]  /*4580*/  LDG.E R28, desc[UR14][R26.64+0x14] ;  /* 0x0000140e1a1c7981 */ /* 0x000f68000c1e1900 */
[----:B------:R-:W5:Y:S04]  /*4590*/  LDG.E R30, desc[UR14][R26.64+0x18] ;  /* 0x0000180e1a1e7981 */ /* 0x000f68000c1e1900 */
[----:B--2---:R-:W2:Y:S01]  /*45a0*/  LDG.E R31, desc[UR14][R26.64+0x1c] ;  /* 0x00001c0e1a1f7981 */ /* 0x004ea2000c1e1900 */
[----:B------:R-:W-:Y:S01]  /*45b0*/  FMUL R21, R21, UR4 ;  /* 0x0000000415157c20 */ /* 0x000fe20008400000 */
[----:B------:R-:W-:Y:S01]  /*45c0*/  FMUL R40, R40, UR4 ;  /* 0x0000000428287c20 */ /* 0x000fe20008400000 */
[----:B------:R-:W-:Y:S01]  /*45d0*/  FMUL R55, R55, UR4 ;  /* 0x0000000437377c20 */ /* 0x000fe20008400000 */
[----:B------:R-:W-:Y:S01]  /*45e0*/  FMUL R22, R22, UR4 ;  /* 0x0000000416167c20 */ /* 0x000fe20008400000 */
[----:B------:R-:W-:Y:S01]  /*45f0*/  FMUL R25, R25, UR4 ;  /* 0x0000000419197c20 */ /* 0x000fe20008400000 */
[----:B---3--:R-:W-:Y:S01]  /*4600*/  FMUL R29, R20, UR4 ;  /* 0x00000004141d7c20 */ /* 0x008fe20008400000 */
[----:B------:R-:W-:Y:S01]  /*4610*/  FMUL R23, R23, UR4 ;  /* 0x0000000417177c20 */ /* 0x000fe20008400000 */
[----:B------:R-:W-:Y:S01]  /*4620*/  FMUL R18, R18, UR4 ;  /* 0x0000000412127c20 */ /* 0x000fe20008400000 */
[----:B----4-:R-:W-:Y:S01]  /*4630*/  FFMA R21, RZ, R0, R21 ;  /* 0x00000000ff157223 */ /* 0x010fe20000000015 */
[----:B-----5:R-:W-:-:S04]  /*4640*/  FFMA R3, RZ, R3, R40 ;  /* 0x00000003ff037223 */ /* 0x020fc80000000028 */
[----:B------:R0:W-:Y:S01]  /*4650*/  STG.E desc[UR14][R26.64], R21 ;  /* 0x000000151a007986 */ /* 0x0001e2000c10190e */
[----:B------:R-:W-:Y:S01]  /*4660*/  FFMA R55, RZ, R10, R55 ;  /* 0x0000000aff377223 */ /* 0x000fe20000000037 */
[----:B------:R-:W-:Y:S01]  /*4670*/  FFMA R15, RZ, R15, R22 ;  /* 0x0000000fff0f7223 */ /* 0x000fe20000000016 */
[----:B------:R-:W-:Y:S01]  /*4680*/  FFMA R25, RZ, R24, R25 ;  /* 0x00000018ff197223 */ /* 0x000fe20000000019 */
[----:B0-----:R-:W-:-:S04]  /*4690*/  IMAD.WIDE R20, R61, 0x4, R26 ;  /* 0x000000043d147825 */ /* 0x001fc800078e021a */
[----:B------:R-:W-:Y:S01]  /*46a0*/  FFMA R29, RZ, R28, R29 ;  /* 0x0000001cff1d7223 */ /* 0x000fe2000000001d */
[----:B------:R-:W-:Y:S01]  /*46b0*/  FFMA R23, RZ, R30, R23 ;  /* 0x0000001eff177223 */ /* 0x000fe20000000017 */
[----:B--2---:R-:W-:Y:S01]  /*46c0*/  FFMA R31, RZ, R31, R18 ;  /* 0x0000001fff1f7223 */ /* 0x004fe20000000012 */
[----:B------:R-:W-:Y:S04]  /*46d0*/  STG.E desc[UR14][R26.64+0x4], R3 ;  /* 0x000004031a007986 */ /* 0x000fe8000c10190e */
[----:B------:R-:W-:Y:S04]  /*46e0*/  STG.E desc[UR14][R26.64+0x8], R55 ;  /* 0x000008371a007986 */ /* 0x000fe8000c10190e */
[----:B------:R0:W-:Y:S04]  /*46f0*/  STG.E desc[UR14][R26.64+0xc], R15 ;  /* 0x00000c0f1a007986 */ /* 0x0001e8000c10190e */
[----:B------:R1:W-:Y:S04]  /*4700*/  STG.E desc[UR14][R26.64+0x10], R25 ;  /* 0x000010191a007986 */ /* 0x0003e8000c10190e */
[----:B------:R-:W-:Y:S04]  /*4710*/  STG.E desc[UR14][R26.64+0x14], R29 ;  /* 0x0000141d1a007986 */ /* 0x000fe8000c10190e */
[----:B------:R-:W-:Y:S04]  /*4720*/  STG.E desc[UR14][R26.64+0x18], R23 ;  /* 0x000018171a007986 */ /* 0x000fe8000c10190e */
[----:B------:R2:W-:Y:S04]  /*4730*/  STG.E desc[UR14][R26.64+0x1c], R31 ;  /* 0x00001c1f1a007986 */ /* 0x0005e8000c10190e */
[----:B0-----:R-:W3:Y:S04]  /*4740*/  LDG.E R15, desc[UR14][R20.64+0x8] ;  /* 0x0000080e140f7981 */ /* 0x001ee8000c1e1900 */
[----:B------:R-:W4:Y:S04]  /*4750*/  LDG.E R0, desc[UR14][R20.64] ;  /* 0x0000000e14007981 */ /* 0x000f28000c1e1900 */
[----:B------:R-:W5:Y:S04]  /*4760*/  LDG.E R3, desc[UR14][R20.64+0x4] ;  /* 0x0000040e14037981 */ /* 0x000f68000c1e1900 */
        /* <DEDUP_REMOVED lines=10> */
[----:B--2---:R-:W-:Y:S01]  /*4810*/  FMUL R27, R17, UR4 ;  /* 0x00000004111b7c20 */ /* 0x004fe20008400000 */
[----:B------:R-:W-:Y:S01]  /*4820*/  FMUL R29, R12, UR4 ;  /* 0x000000040c1d7c20 */ /* 0x000fe20008400000 */
[----:B---3--:R-:W-:Y:S01]  /*4830*/  FFMA R23, RZ, R15, R18 ;  /* 0x0000000fff177223 */ /* 0x008fe20000000012 */
[----:B------:R-:W-:Y:S01]  /*4840*/  FMUL R15, R14, UR4 ;  /* 0x000000040e0f7c20 */ /* 0x000fe20008400000 */
[----:B----4-:R-:W-:Y:S01]  /*4850*/  FFMA R53, RZ, R0, R53 ;  /* 0x00000000ff357223 */ /* 0x010fe20000000035 */
[----:B-----5:R-:W-:Y:S01]  /*4860*/  FFMA R3, RZ, R3, R10 ;  /* 0x00000003ff037223 */ /* 0x020fe2000000000a */
[----:B------:R-:W-:Y:S01]  /*4870*/  FFMA R25, RZ, R22, R25 ;  /* 0x00000016ff197223 */ /* 0x000fe20000000019 */
[----:B------:R-:W-:Y:S01]  /*4880*/  FFMA R19, RZ, R24, R19 ;  /* 0x00000018ff137223 */ /* 0x000fe20000000013 */
[----:B------:R-:W-:Y:S01]  /*4890*/  FFMA R17, RZ, R28, R15 ;  /* 0x0000001cff117223 */ /* 0x000fe2000000000f */
[----:B------:R-:W-:-:S04]  /*48a0*/  IMAD.WIDE R14, R61, 0x4, R20 ;  /* 0x000000043d0e7825 */ /* 0x000fc800078e0214 */
[----:B------:R-:W-:Y:S01]  /*48b0*/  FFMA R27, RZ, R30, R27 ;  /* 0x0000001eff1b7223 */ /* 0x000fe2000000001b */
[----:B------:R-:W-:Y:S01]  /*48c0*/  FFMA R29, RZ, R32, R29 ;  /* 0x00000020ff1d7223 */ /* 0x000fe2000000001d */
[----:B------:R-:W-:Y:S04]  /*48d0*/  STG.E desc[UR14][R20.64], R53 ;  /* 0x0000003514007986 */ /* 0x000fe8000c10190e */
[----:B------:R0:W-:Y:S04]  /*48e0*/  STG.E desc[UR14][R20.64+0x4], R3 ;  /* 0x0000040314007986 */ /* 0x0001e8000c10190e */
[----:B------:R1:W-:Y:S04]  /*48f0*/  STG.E desc[UR14][R20.64+0x8], R23 ;  /* 0x0000081714007986 */ /* 0x0003e8000c10190e */
[----:B------:R-:W-:Y:S04]  /*4900*/  STG.E desc[UR14][R20.64+0xc], R25 ;  /* 0x00000c1914007986 */ /* 0x000fe8000c10190e */
[----:B------:R-:W-:Y:S04]  /*4910*/  STG.E desc[UR14][R20.64+0x10], R19 ;  /* 0x0000101314007986 */ /* 0x000fe8000c10190e */
[----:B------:R2:W-:Y:S04]  /*4920*/  STG.E desc[UR14][R20.64+0x14], R17 ;  /* 0x0000141114007986 */ /* 0x0005e8000c10190e */
[----:B------:R-:W-:Y:S04]  /*4930*/  STG.E desc[UR14][R20.64+0x18], R27 ;  /* 0x0000181b14007986 */ /* 0x000fe8000c10190e */
[----:B------:R3:W-:Y:S04]  /*4940*/  STG.E desc[UR14][R20.64+0x1c], R29 ;  /* 0x00001c1d14007986 */ /* 0x0007e8000c10190e */
[----:B------:R-:W4:Y:S04]  /*4950*/  LDG.E R0, desc[UR14][R14.64] ;  /* 0x0000000e0e007981 */ /* 0x000f28000c1e1900 */
[----:B0-----:R-:W5:Y:S04]  /*4960*/  LDG.E R3, desc[UR14][R14.64+0x4] ;  /* 0x0000040e0e037981 */ /* 0x001f68000c1e1900 */
[----:B------:R-:W3:Y:S04]  /*4970*/  LDG.E R10, desc[UR14][R14.64+0x8] ;  /* 0x0000080e0e0a7981 */ /* 0x000ee8000c1e1900 */
[----:B------:R-:W3:Y:S04]  /*4980*/  LDG.E R12, desc[UR14][R14.64+0xc] ;  /* 0x00000c0e0e0c7981 */ /* 0x000ee8000c1e1900 */
[----:B------:R-:W3:Y:S04]  /*4990*/  LDG.E R16, desc[UR14][R14.64+0x10] ;  /* 0x0000100e0e107981 */ /* 0x000ee8000c1e1900 */
[----:B------:R-:W3:Y:S04]  /*49a0*/  LDG.E R18, desc[UR14][R14.64+0x14] ;  /* 0x0000140e0e127981 */ /* 0x000ee8000c1e1900 */
[----:B------:R-:W3:Y:S04]  /*49b0*/  LDG.E R22, desc[UR14][R14.64+0x18] ;  /* 0x0000180e0e167981 */ /* 0x000ee8000c1e1900 */
[----:B-1----:R-:W3:Y:S01]  /*49c0*/  LDG.E R23, desc[UR14][R14.64+0x1c] ;  /* 0x00001c0e0e177981 */ /* 0x002ee2000c1e1900 */
[----:B------:R-:W-:Y:S01]  /*49d0*/  FMUL R43, R43, UR4 ;  /* 0x000000042b2b7c20 */ /* 0x000fe20008400000 */
[----:B------:R-:W-:Y:S01]  /*49e0*/  FMUL R34, R34, UR4 ;  /* 0x0000000422227c20 */ /* 0x000fe20008400000 */
[----:B------:R-:W-:Y:S01]  /*49f0*/  FMUL R41, R41, UR4 ;  /* 0x0000000429297c20 */ /* 0x000fe20008400000 */
[----:B--2---:R-:W-:Y:S01]  /*4a00*/  FMUL R17, R8, UR4 ;  /* 0x0000000408117c20 */ /* 0x004fe20008400000 */
[----:B------:R-:W-:Y:S01]  /*4a10*/  FMUL R13, R13, UR4 ;  /* 0x000000040d0d7c20 */ /* 0x000fe20008400000 */
[----:B------:R-:W-:Y:S01]  /*4a20*/  FMUL R19, R6, UR4 ;  /* 0x0000000406137c20 */ /* 0x000fe20008400000 */
[----:B------:R-:W-:Y:S01]  /*4a30*/  FMUL R11, R11, UR4 ;  /* 0x000000040b0b7c20 */ /* 0x000fe20008400000 */
[----:B------:R-:W-:Y:S01]  /*4a40*/  FMUL R4, R4, UR4 ;  /* 0x0000000404047c20 */ /* 0x000fe20008400000 */
[----:B----4-:R-:W-:Y:S01]  /*4a50*/  FFMA R43, RZ, R0, R43 ;  /* 0x00000000ff2b7223 */ /* 0x010fe2000000002b */
[----:B-----5:R-:W-:Y:S01]  /*4a60*/  FFMA R3, RZ, R3, R34 ;  /* 0x00000003ff037223 */ /* 0x020fe20000000022 */
[----:B---3--:R-:W-:Y:S01]  /*4a70*/  FFMA R41, RZ, R10, R41 ;  /* 0x0000000aff297223 */ /* 0x008fe20000000029 */
        /* <DEDUP_REMOVED lines=8> */
[----:B------:R-:W-:Y:S04]  /*4b00*/  STG.E desc[UR14][R14.64+0x8], R41 ;  /* 0x000008290e007986 */ /* 0x000fe8000c10190e */
[----:B------:R1:W-:Y:S04]  /*4b10*/  STG.E desc[UR14][R14.64+0xc], R17 ;  /* 0x00000c110e007986 */ /* 0x0003e8000c10190e */
[----:B------:R2:W-:Y:S04]  /*4b20*/  STG.E desc[UR14][R14.64+0x10], R13 ;  /* 0x0000100d0e007986 */ /* 0x0005e8000c10190e */
[----:B------:R-:W-:Y:S04]  /*4b30*/  STG.E desc[UR14][R14.64+0x14], R19 ;  /* 0x000014130e007986 */ /* 0x000fe8000c10190e */
[----:B------:R-:W-:Y:S04]  /*4b40*/  STG.E desc[UR14][R14.64+0x18], R21 ;  /* 0x000018150e007986 */ /* 0x000fe8000c10190e */
[----:B------:R3:W-:Y:S04]  /*4b50*/  STG.E desc[UR14][R14.64+0x1c], R23 ;  /* 0x00001c170e007986 */ /* 0x0007e8000c10190e */
[----:B------:R-:W4:Y:S04]  /*4b60*/  LDG.E R0, desc[UR14][R10.64] ;  /* 0x0000000e0a007981 */ /* 0x000f28000c1e1900 */
[----:B0-----:R-:W5:Y:S04]  /*4b70*/  LDG.E R3, desc[UR14][R10.64+0x4] ;  /* 0x0000040e0a037981 */ /* 0x001f68000c1e1900 */
[----:B------:R-:W5:Y:S04]  /*4b80*/  LDG.E R6, desc[UR14][R10.64+0x8] ;  /* 0x0000080e0a067981 */ /* 0x000f68000c1e1900 */
[----:B------:R-:W5:Y:S04]  /*4b90*/  LDG.E R8, desc[UR14][R10.64+0xc] ;  /* 0x00000c0e0a087981 */ /* 0x000f68000c1e1900 */
[----:B------:R-:W5:Y:S04]  /*4ba0*/  LDG.E R12, desc[UR14][R10.64+0x10] ;  /* 0x0000100e0a0c7981 */ /* 0x000f68000c1e1900 */
[----:B------:R-:W5:Y:S04]  /*4bb0*/  LDG.E R16, desc[UR14][R10.64+0x14] ;  /* 0x0000140e0a107981 */ /* 0x000f68000c1e1900 */
[----:B-1----:R-:W5:Y:S04]  /*4bc0*/  LDG.E R17, desc[UR14][R10.64+0x18] ;  /* 0x0000180e0a117981 */ /* 0x002f68000c1e1900 */
[----:B------:R-:W5:Y:S01]  /*4bd0*/  LDG.E R18, desc[UR14][R10.64+0x1c] ;  /* 0x00001c0e0a127981 */ /* 0x000f62000c1e1900 */
[----:B------:R-:W-:Y:S01]  /*4be0*/  FMUL R9, R9, UR4 ;  /* 0x0000000409097c20 */ /* 0x000fe20008400000 */
[----:B------:R-:W-:Y:S01]  /*4bf0*/  FMUL R4, R7, UR4 ;  /* 0x0000000407047c20 */ /* 0x000fe20008400000 */
[----:B------:R-:W-:Y:S01]  /*4c00*/  FMUL R5, R5, UR4 ;  /* 0x0000000405057c20 */ /* 0x000fe20008400000 */
[----:B------:R-:W-:Y:S01]  /*4c10*/  FMUL R7, R2, UR4 ;  /* 0x0000000402077c20 */ /* 0x000fe20008400000 */
[----:B------:R-:W-:Y:S01]  /*4c20*/  FMUL R45, R45, UR4 ;  /* 0x000000042d2d7c20 */ /* 0x000fe20008400000 */
[----:B--2---:R-:W-:Y:S01]  /*4c30*/  FMUL R13, R36, UR4 ;  /* 0x00000004240d7c20 */ /* 0x004fe20008400000 */
[----:B---3--:R-:W-:Y:S01]  /*4c40*/  FMUL R15, R48, UR4 ;  /* 0x00000004300f7c20 */ /* 0x008fe20008400000 */
[----:B------:R-:W-:Y:S01]  /*4c50*/  LEA R74, R74, R75, 0x18 ;  /* 0x0000004b4a4a7211 */ /* 0x000fe200078ec0ff */
[----:B----4-:R-:W-:Y:S01]  /*4c60*/  FFMA R9, RZ, R0, R9 ;  /* 0x00000000ff097223 */ /* 0x010fe20000000009 */
[----:B------:R-:W-:Y:S01]  /*4c70*/  FMUL R0, R47, UR4 ;  /* 0x000000042f007c20 */ /* 0x000fe20008400000 */
[----:B-----5:R-:W-:Y:S01]  /*4c80*/  FFMA R3, RZ, R3, R4 ;  /* 0x00000003ff037223 */ /* 0x020fe20000000004 */
[----:B------:R-:W-:-:S04]  /*4c90*/  FFMA R5, RZ, R6, R5 ;  /* 0x00000006ff057223 */ /* 0x000fc80000000005 */
[----:B------:R0:W-:Y:S01]  /*4ca0*/  STG.E desc[UR14][R10.64+0x4], R3 ;  /* 0x000004030a007986 */ /* 0x0001e2000c10190e */
[----:B------:R-:W-:Y:S01]  /*4cb0*/  FFMA R7, RZ, R8, R7 ;  /* 0x00000008ff077223 */ /* 0x000fe20000000007 */
[----:B------:R-:W-:Y:S01]  /*4cc0*/  FFMA R45, RZ, R12, R45 ;  /* 0x0000000cff2d7223 */ /* 0x000fe2000000002d */
[----:B------:R-:W-:Y:S01]  /*4cd0*/  FFMA R13, RZ, R16, R13 ;  /* 0x00000010ff0d7223 */ /* 0x000fe2000000000d */
[----:B0-----:R-:W-:-:S04]  /*4ce0*/  IMAD.WIDE R2, R61, 0x4, R10 ;  /* 0x000000043d027825 */ /* 0x001fc800078e020a */
        /* <DEDUP_REMOVED lines=8> */
[----:B------:R1:W-:Y:S04]  /*4d70*/  STG.E desc[UR14][R10.64+0x1c], R15 ;  /* 0x00001c0f0a007986 */ /* 0x0003e8000c10190e */
[----:B------:R-:W2:Y:S04]  /*4d80*/  LDG.E R0, desc[UR14][R2.64] ;  /* 0x0000000e02007981 */ /* 0x000ea8000c1e1900 */
[----:B------:R-:W3:Y:S04]  /*4d90*/  LDG.E R8, desc[UR14][R2.64+0x4] ;  /* 0x0000040e02087981 */ /* 0x000ee8000c1e1900 */
[----:B------:R-:W4:Y:S04]  /*4da0*/  LDG.E R12, desc[UR14][R2.64+0x8] ;  /* 0x0000080e020c7981 */ /* 0x000f28000c1e1900 */
[----:B------:R-:W5:Y:S04]  /*4db0*/  LDG.E R19, desc[UR14][R2.64+0xc] ;  /* 0x00000c0e02137981 */ /* 0x000f68000c1e1900 */
[----:B------:R-:W5:Y:S04]  /*4dc0*/  LDG.E R14, desc[UR14][R2.64+0x10] ;  /* 0x0000100e020e7981 */ /* 0x000f68000c1e1900 */
[----:B------:R-:W5:Y:S04]  /*4dd0*/  LDG.E R16, desc[UR14][R2.64+0x14] ;  /* 0x0000140e02107981 */ /* 0x000f68000c1e1900 */
[----:B------:R-:W5:Y:S04]  /*4de0*/  LDG.E R18, desc[UR14][R2.64+0x18] ;  /* 0x0000180e02127981 */ /* 0x000f68000c1e1900 */
[----:B------:R-:W5:Y:S01]  /*4df0*/  LDG.E R20, desc[UR14][R2.64+0x1c] ;  /* 0x00001c0e02147981 */ /* 0x000f62000c1e1900 */
[----:B0-----:R-:W0:Y:S01]  /*4e00*/  S2R R5, SR_SWINHI ;  /* 0x0000000000057919 */ /* 0x001e220000002f00 */
[----:B-1----:R-:W-:-:S02]  /*4e10*/  VOTE.ANY R11, PT, PT ;  /* 0x00000000000b7806 */ /* 0x002fc400038e0100 */
[----:B------:R-:W-:Y:S02]  /*4e20*/  MOV R6, R74 ;  /* 0x0000004a00067202 */ /* 0x000fe40000000f00 */
[----:B0-----:R-:W-:Y:S02]  /*4e30*/  MOV R7, R5 ;  /* 0x0000000500077202 */ /* 0x001fe40000000f00 */
[----:B------:R-:W-:-:S04]  /*4e40*/  IADD3 R4, P0, PT, R6, 0x20, RZ ;  /* 0x0000002006047810 */ /* 0x000fc80007f1e0ff */
[----:B------:R-:W-:-:S04]  /*4e50*/  IADD3.X R5, PT, PT, RZ, R7, RZ, P0, !PT ;  /* 0x00000007ff057210 */ /* 0x000fc800007fe4ff */
[----:B------:R-:W0:Y:S01]  /*4e60*/  MATCH.ANY.U64 R4, R4 ;  /* 0x00000000040473a1 */ /* 0x000e2200000e8200 */
[----:B------:R-:W1:Y:S01]  /*4e70*/  S2R R13, SR_LANEID ;  /* 0x00000000000d7919 */ /* 0x000e620000000000 */
[----:B0-----:R-:W0:Y:S08]  /*4e80*/  BREV R10, R4 ;  /* 0x00000004000a7301 */ /* 0x001e300000000000 */
[----:B0-----:R-:W1:Y:S01]  /*4e90*/  FLO.U32.SH R10, R10 ;  /* 0x0000000a000a7300 */ /* 0x001e6200000e0400 */
[----:B------:R-:W-:Y:S01]  /*4ea0*/  FMUL R97, R97, UR4 ;  /* 0x0000000461617c20 */ /* 0x000fe20008400000 */
[----:B------:R-:W-:Y:S01]  /*4eb0*/  FMUL R9, R50, UR4 ;  /* 0x0000000432097c20 */ /* 0x000fe20008400000 */
[----:B------:R-:W-:Y:S01]  /*4ec0*/  FMUL R99, R99, UR4 ;  /* 0x0000000463637c20 */ /* 0x000fe20008400000 */
[----:B------:R-:W-:Y:S01]  /*4ed0*/  FMUL R52, R52, UR4 ;  /* 0x0000000434347c20 */ /* 0x000fe20008400000 */
[----:B------:R-:W-:Y:S01]  /*4ee0*/  FMUL R101, R101, UR4 ;  /* 0x0000000465657c20 */ /* 0x000fe20008400000 */
[----:B------:R-:W-:Y:S01]  /*4ef0*/  FMUL R5, R54, UR4 ;  /* 0x0000000436057c20 */ /* 0x000fe20008400000 */
[----:B------:R-:W-:Y:S01]  /*4f00*/  FMUL R103, R103, UR4 ;  /* 0x0000000467677c20 */ /* 0x000fe20008400000 */
[----:B------:R-:W-:Y:S01]  /*4f10*/  FMUL R11, R84, UR4 ;  /* 0x00000004540b7c20 */ /* 0x000fe20008400000 */
[----:B-1----:R-:W-:Y:S01]  /*4f20*/  ISETP.NE.AND P0, PT, R13, R10, PT ;  /* 0x0000000a0d00720c */ /* 0x002fe20003f05270 */
[----:B--2---:R-:W-:Y:S01]  /*4f30*/  FFMA R97, RZ, R0, R97 ;  /* 0x00000000ff617223 */ /* 0x004fe20000000061 */
[----:B---3--:R-:W-:Y:S01]  /*4f40*/  FFMA R9, RZ, R8, R9 ;  /* 0x00000008ff097223 */ /* 0x008fe20000000009 */
[----:B----4-:R-:W-:Y:S01]  /*4f50*/  FFMA R99, RZ, R12, R99 ;  /* 0x0000000cff637223 */ /* 0x010fe20000000063 */
[----:B-----5:R-:W-:Y:S01]  /*4f60*/  FFMA R19, RZ, R19, R52 ;  /* 0x00000013ff137223 */ /* 0x020fe20000000034 */
[----:B------:R-:W-:Y:S01]  /*4f70*/  FFMA R101, RZ, R14, R101 ;  /* 0x0000000eff657223 */ /* 0x000fe20000000065 */
[----:B------:R-:W-:Y:S01]  /*4f80*/  FFMA R5, RZ, R16, R5 ;  /* 0x00000010ff057223 */ /* 0x000fe20000000005 */
[----:B------:R-:W-:Y:S01]  /*4f90*/  FFMA R103, RZ, R18, R103 ;  /* 0x00000012ff677223 */ /* 0x000fe20000000067 */
[----:B------:R-:W-:Y:S01]  /*4fa0*/  FFMA R11, RZ, R20, R11 ;  /* 0x00000014ff0b7223 */ /* 0x000fe2000000000b */
[----:B------:R0:W-:Y:S04]  /*4fb0*/  STG.E desc[UR14][R2.64], R97 ;  /* 0x0000006102007986 */ /* 0x0001e8000c10190e */
[----:B------:R0:W-:Y:S04]  /*4fc0*/  STG.E desc[UR14][R2.64+0x4], R9 ;  /* 0x0000040902007986 */ /* 0x0001e8000c10190e */
[----:B------:R0:W-:Y:S04]  /*4fd0*/  STG.E desc[UR14][R2.64+0x8], R99 ;  /* 0x0000086302007986 */ /* 0x0001e8000c10190e */
[----:B------:R0:W-:Y:S04]  /*4fe0*/  STG.E desc[UR14][R2.64+0xc], R19 ;  /* 0x00000c1302007986 */ /* 0x0001e8000c10190e */
[----:B------:R0:W-:Y:S04]  /*4ff0*/  STG.E desc[UR14][R2.64+0x10], R101 ;  /* 0x0000106502007986 */ /* 0x0001e8000c10190e */
[----:B------:R0:W-:Y:S04]  /*5000*/  STG.E desc[UR14][R2.64+0x14], R5 ;  /* 0x0000140502007986 */ /* 0x0001e8000c10190e */
[----:B------:R0:W-:Y:S04]  /*5010*/  STG.E desc[UR14][R2.64+0x18], R103 ;  /* 0x0000186702007986 */ /* 0x0001e8000c10190e */
[----:B------:R0:W-:Y:S01]  /*5020*/  STG.E desc[UR14][R2.64+0x1c], R11 ;  /* 0x00001c0b02007986 */ /* 0x0001e2000c10190e */
[----:B------:R-:W-:Y:S05]  /*5030*/  @P0 EXIT ;  /* 0x000000000000094d */ /* 0x000fea0003800000 */
[----:B------:R-:W0:Y:S02]  /*5040*/  POPC R4, R4 ;  /* 0x0000000400047309 */ /* 0x000e240000000000 */
[----:B0-----:R-:W-:Y:S01]  /*5050*/  IADD3 R3, PT, PT, -R4, RZ, RZ ;  /* 0x000000ff04037210 */ /* 0x001fe20007ffe1ff */
[----:B------:R-:W-:Y:S01]  /*5060*/  @!PT LDS RZ, [RZ] ;  /* 0x00000000fffff984 */ /* 0x000fe20000000800 */
[----:B------:R-:W-:Y:S01]  /*5070*/  @!PT LDS RZ, [RZ] ;  /* 0x00000000fffff984 */ /* 0x000fe20000000800 */
[----:B------:R-:W-:Y:S01]  /*5080*/  @!PT LDS RZ, [RZ] ;  /* 0x00000000fffff984 */ /* 0x000fe20000000800 */
[----:B------:R-:W-:Y:S01]  /*5090*/  @!PT LDS RZ, [RZ] ;  /* 0x00000000fffff984 */ /* 0x000fe20000000800 */
[----:B------:R0:W-:Y:S06]  /*50a0*/  MEMBAR.SC.CTA ;  /* 0x0000000000007992 */ /* 0x0001ec0000000000 */
[----:B0-----:R-:W2:Y:S02]  /*50b0*/  ATOM.E.ADD.STRONG.SM PT, R7, desc[UR14][R6.64+0x20], R3 ;  /* 0x800020030607798a */ /* 0x001ea400081eb10e */
[----:B--2---:R-:W-:Y:S01]  /*50c0*/  NOP ;  /* 0x0000000000007918 */ /* 0x004fe20000000000 */
[----:B------:R-:W-:-:S13]  /*50d0*/  ISETP.NE.AND P0, PT, R7, R4, PT ;  /* 0x000000040700720c */ /* 0x000fda0003f05270 */
[----:B------:R-:W-:Y:S05]  /*50e0*/  @P0 EXIT ;  /* 0x000000000000094d */ /* 0x000fea0003800000 */
[----:B------:R-:W0:Y:S02]  /*50f0*/  SYNCS.CCTL.IV [R74+URZ] ;  /* 0x000000004a0079b1 */ /* 0x000e2400080000ff */
[----:B0-----:R-:W0:Y:S02]  /*5100*/  SYNCS.CCTL.IV [R74+URZ+0x8] ;  /* 0x000008004a0079b1 */ /* 0x001e2400080000ff */
[----:B0-----:R-:W0:Y:S02]  /*5110*/  SYNCS.CCTL.IV [R74+URZ+0x10] ;  /* 0x000010004a0079b1 */ /* 0x001e2400080000ff */
[----:B0-----:R-:W-:Y:S01]  /*5120*/  SYNCS.CCTL.IV [R74+URZ+0x18] ;  /* 0x000018004a0079b1 */ /* 0x001fe200080000ff */
[----:B------:R-:W-:Y:S05]  /*5130*/  EXIT ;  /* 0x000000000000794d */ /* 0x000fea0003800000 */
.L_x_26:
[----:B------:R-:W-:-:S00]  /*5140*/  BRA `(.L_x_26) ;  /* 0xfffffffc00fc7947 */ /* 0x000fc0000383ffff */
[----:B------:R-:W-:-:S00]  /*5150*/  NOP ;  /* 0x0000000000007918 */ /* 0x000fc00000000000 */
        /* <DEDUP_REMOVED lines=10> */
.L_x_27:


//--------------------- .nv.shared._Z9matrixMulPKfS0_Pfiiiff --------------------------
	.section	.nv.shared._Z9matrixMulPKfS0_Pfiiiff,"aw",@nobits
	.sectionflags	@""
	.align	8
.nv.shared._Z9matrixMulPKfS0_Pfiiiff:
	.zero		17448


//--------------------- .nv.shared.reserved.0     --------------------------
	.section	.nv.shared.reserved.0,"aw",@nobits
	.weak		__nv_reservedSMEM_offset_0_alias
	.size		__nv_reservedSMEM_offset_0_alias, 0, 64
	.other		__nv_reservedSMEM_offset_0_alias,@"STO_CUDA_RESERVED_SHARED STV_DEFAULT"
__nv_reservedSMEM_offset_0_alias:
	.zero		0
	.zero		64


//--------------------- .nv.constant0._Z9matrixMulPKfS0_Pfiiiff --------------------------
	.section	.nv.constant0._Z9matrixMulPKfS0_Pfiiiff,"a",@progbits
	.sectionflags	@""
	.align	4
.nv.constant0._Z9matrixMulPKfS0_Pfiiiff:
	.zero		940


//--------------------- SYMBOLS --------------------------

	.type		.nv.reservedSmem.offset0,@object
	.size		.nv.reservedSmem.offset0,0x4
	.type		.nv.reservedSmem.cap,@object
	.size		.nv.reservedSmem.cap,0x4
